	.target	sm_90a

	.elftype	@"ET_EXEC"


//--------------------- .note.nv.tkinfo           --------------------------
	.section	.note.nv.tkinfo,"",@"SHT_NOTE"
	.sectionflags	@"SHF_NOTE_NV_TKINFO"
	.tkinfo
        /*0018*/ 	.word	0x00000002
        /*0030*/ 	.string	""
        /*0030*/ 	.string	"ptxas"
        /*0030*/ 	.string	"Cuda compilation tools, release 13.0, V13.0.88"
        /*0030*/ 	.string	"Build cuda_13.0.r13.0/compiler.36424714_0"
        /*0030*/ 	.string	"-arch sm_90a -m 64 "



//--------------------- .note.nv.cuinfo           --------------------------
	.section	.note.nv.cuinfo,"",@"SHT_NOTE"
	.sectionflags	@"SHF_NOTE_NV_CUINFO"
        /*0018*/ 	.short	0x0002
        /*001a*/ 	.short	0x005a
        /*001c*/ 	.short	0x0082
	.zero		2


//--------------------- .nv.info                  --------------------------
	.section	.nv.info,"",@"SHT_CUDA_INFO"
	.align	4


	//----- nvinfo : EIATTR_REGCOUNT
	.align		4
        /*0000*/ 	.byte	0x04, 0x2f
        /*0002*/ 	.short	(.L_12 - .L_11)
	.align		4
.L_11:
        /*0004*/ 	.word	index@(_ZN7cutlass13device_kernelINS_4gemm6kernel13GemmUniversalIN4cute5tupleIJiiiiEEENS1_10collective13CollectiveMmaINS1_37MainloopSm90TmaGmmaWarpSpecializedFP8ILi14ENS5_IJNS4_1CILi4EEENSA_ILi1EEESC_EEENS1_35KernelTmaWarpSpecializedCooperativeEEENS5_IJNSA_ILi128EEESG_NSA_ILi64EEEEEENS_12float_e4m3_tENS5_IJlSC_lEEESJ_SK_NS4_8TiledMMAINS4_8MMA_AtomIJNS4_4SM904GMMA31MMA_64x128x32_F32E4M3E4M3_SS_TNILNSO_7ScaleInE1ELSQ_1EEEEEENS4_6LayoutINS5_IJNSA_ILi2EEESC_SC_EEENS5_IJSC_NSA_ILi0EEESW_EEEEENS5_IJNS4_10UnderscoreESZ_SZ_EEEEENS4_13SM90_TMA_LOADENS4_14ComposedLayoutINS4_7SwizzleILi2ELi4ELi3EEENS4_18smem_ptr_flag_bitsILi8EEENST_INS5_IJNSA_ILi8EEESH_EEENS5_IJSH_SC_EEEEEEEvNS4_8identityENS4_23SM90_TMA_LOAD_MULTICASTES1C_vS1D_EENS_8epilogue10collective6detail29Sm90TmaWarpSpecializedAdapterINS1H_15DefaultEpilogueISJ_SK_SK_NS1G_6thread17LinearCombinationISJ_Li1EffLNS1L_9ScaleType4KindE0ELNS_15FloatRoundStyleE2ESJ_EENS1_15EpilogueDefaultEEEEEvvEEEEvNT_6ParamsE)
        /*0008*/ 	.word	0x000000a8


	//----- nvinfo : EIATTR_FRAME_SIZE
	.align		4
.L_12:
        /*000c*/ 	.byte	0x04, 0x11
        /*000e*/ 	.short	(.L_14 - .L_13)
	.align		4
.L_13:
        /*0010*/ 	.word	index@(_ZN7cutlass13device_kernelINS_4gemm6kernel13GemmUniversalIN4cute5tupleIJiiiiEEENS1_10collective13CollectiveMmaINS1_37MainloopSm90TmaGmmaWarpSpecializedFP8ILi14ENS5_IJNS4_1CILi4EEENSA_ILi1EEESC_EEENS1_35KernelTmaWarpSpecializedCooperativeEEENS5_IJNSA_ILi128EEESG_NSA_ILi64EEEEEENS_12float_e4m3_tENS5_IJlSC_lEEESJ_SK_NS4_8TiledMMAINS4_8MMA_AtomIJNS4_4SM904GMMA31MMA_64x128x32_F32E4M3E4M3_SS_TNILNSO_7ScaleInE1ELSQ_1EEEEEENS4_6LayoutINS5_IJNSA_ILi2EEESC_SC_EEENS5_IJSC_NSA_ILi0EEESW_EEEEENS5_IJNS4_10UnderscoreESZ_SZ_EEEEENS4_13SM90_TMA_LOADENS4_14ComposedLayoutINS4_7SwizzleILi2ELi4ELi3EEENS4_18smem_ptr_flag_bitsILi8EEENST_INS5_IJNSA_ILi8EEESH_EEENS5_IJSH_SC_EEEEEEEvNS4_8identityENS4_23SM90_TMA_LOAD_MULTICASTES1C_vS1D_EENS_8epilogue10collective6detail29Sm90TmaWarpSpecializedAdapterINS1H_15DefaultEpilogueISJ_SK_SK_NS1G_6thread17LinearCombinationISJ_Li1EffLNS1L_9ScaleType4KindE0ELNS_15FloatRoundStyleE2ESJ_EENS1_15EpilogueDefaultEEEEEvvEEEEvNT_6ParamsE)
        /*0014*/ 	.word	0x00000000


	//----- nvinfo : EIATTR_MIN_STACK_SIZE
	.align		4
.L_14:
        /*0018*/ 	.byte	0x04, 0x12
        /*001a*/ 	.short	(.L_16 - .L_15)
	.align		4
.L_15:
        /*001c*/ 	.word	index@(_ZN7cutlass13device_kernelINS_4gemm6kernel13GemmUniversalIN4cute5tupleIJiiiiEEENS1_10collective13CollectiveMmaINS1_37MainloopSm90TmaGmmaWarpSpecializedFP8ILi14ENS5_IJNS4_1CILi4EEENSA_ILi1EEESC_EEENS1_35KernelTmaWarpSpecializedCooperativeEEENS5_IJNSA_ILi128EEESG_NSA_ILi64EEEEEENS_12float_e4m3_tENS5_IJlSC_lEEESJ_SK_NS4_8TiledMMAINS4_8MMA_AtomIJNS4_4SM904GMMA31MMA_64x128x32_F32E4M3E4M3_SS_TNILNSO_7ScaleInE1ELSQ_1EEEEEENS4_6LayoutINS5_IJNSA_ILi2EEESC_SC_EEENS5_IJSC_NSA_ILi0EEESW_EEEEENS5_IJNS4_10UnderscoreESZ_SZ_EEEEENS4_13SM90_TMA_LOADENS4_14ComposedLayoutINS4_7SwizzleILi2ELi4ELi3EEENS4_18smem_ptr_flag_bitsILi8EEENST_INS5_IJNSA_ILi8EEESH_EEENS5_IJSH_SC_EEEEEEEvNS4_8identityENS4_23SM90_TMA_LOAD_MULTICASTES1C_vS1D_EENS_8epilogue10collective6detail29Sm90TmaWarpSpecializedAdapterINS1H_15DefaultEpilogueISJ_SK_SK_NS1G_6thread17LinearCombinationISJ_Li1EffLNS1L_9ScaleType4KindE0ELNS_15FloatRoundStyleE2ESJ_EENS1_15EpilogueDefaultEEEEEvvEEEEvNT_6ParamsE)
        /*0020*/ 	.word	0x00000000
.L_16:


//--------------------- .nv.compat                --------------------------
	.section	.nv.compat,"",@"SHT_CUDA_COMPAT_INFO"
	.align	4
        /*0000*/ 	.byte	0x02, 0x09, 0x01, 0x00, 0x02, 0x02, 0x04, 0x00, 0x02, 0x05, 0x05, 0x00, 0x03, 0x07, 0x01, 0x01
        /*0010*/ 	.byte	0x02, 0x03, 0x01, 0x00, 0x02, 0x06, 0x01, 0x00, 0x04, 0x0b, 0x08, 0x00, 0x00, 0x00, 0x00, 0x00
        /*0020*/ 	.byte	0x00, 0x00, 0x00, 0x00


//--------------------- .nv.info._ZN7cutlass13device_kernelINS_4gemm6kernel13GemmUniversalIN4cute5tupleIJiiiiEEENS1_10collective13CollectiveMmaINS1_37MainloopSm90TmaGmmaWarpSpecializedFP8ILi14ENS5_IJNS4_1CILi4EEENSA_ILi1EEESC_EEENS1_35KernelTmaWarpSpecializedCooperativeEEENS5_IJNSA_ILi128EEESG_NSA_ILi64EEEEEENS_12float_e4m3_tENS5_IJlSC_lEEESJ_SK_NS4_8TiledMMAINS4_8MMA_AtomIJNS4_4SM904GMMA31MMA_64x128x32_F32E4M3E4M3_SS_TNILNSO_7ScaleInE1ELSQ_1EEEEEENS4_6LayoutINS5_IJNSA_ILi2EEESC_SC_EEENS5_IJSC_NSA_ILi0EEESW_EEEEENS5_IJNS4_10UnderscoreESZ_SZ_EEEEENS4_13SM90_TMA_LOADENS4_14ComposedLayoutINS4_7SwizzleILi2ELi4ELi3EEENS4_18smem_ptr_flag_bitsILi8EEENST_INS5_IJNSA_ILi8EEESH_EEENS5_IJSH_SC_EEEEEEEvNS4_8identityENS4_23SM90_TMA_LOAD_MULTICASTES1C_vS1D_EENS_8epilogue10collective6detail29Sm90TmaWarpSpecializedAdapterINS1H_15DefaultEpilogueISJ_SK_SK_NS1G_6thread17LinearCombinationISJ_Li1EffLNS1L_9ScaleType4KindE0ELNS_15FloatRoundStyleE2ESJ_EENS1_15EpilogueDefaultEEEEEvvEEEEvNT_6ParamsE --------------------------
	.section	.nv.info._ZN7cutlass13device_kernelINS_4gemm6kernel13GemmUniversalIN4cute5tupleIJiiiiEEENS1_10collective13CollectiveMmaINS1_37MainloopSm90TmaGmmaWarpSpecializedFP8ILi14ENS5_IJNS4_1CILi4EEENSA_ILi1EEESC_EEENS1_35KernelTmaWarpSpecializedCooperativeEEENS5_IJNSA_ILi128EEESG_NSA_ILi64EEEEEENS_12float_e4m3_tENS5_IJlSC_lEEESJ_SK_NS4_8TiledMMAINS4_8MMA_AtomIJNS4_4SM904GMMA31MMA_64x128x32_F32E4M3E4M3_SS_TNILNSO_7ScaleInE1ELSQ_1EEEEEENS4_6LayoutINS5_IJNSA_ILi2EEESC_SC_EEENS5_IJSC_NSA_ILi0EEESW_EEEEENS5_IJNS4_10UnderscoreESZ_SZ_EEEEENS4_13SM90_TMA_LOADENS4_14ComposedLayoutINS4_7SwizzleILi2ELi4ELi3EEENS4_18smem_ptr_flag_bitsILi8EEENST_INS5_IJNSA_ILi8EEESH_EEENS5_IJSH_SC_EEEEEEEvNS4_8identityENS4_23SM90_TMA_LOAD_MULTICASTES1C_vS1D_EENS_8epilogue10collective6detail29Sm90TmaWarpSpecializedAdapterINS1H_15DefaultEpilogueISJ_SK_SK_NS1G_6thread17LinearCombinationISJ_Li1EffLNS1L_9ScaleType4KindE0ELNS_15FloatRoundStyleE2ESJ_EENS1_15EpilogueDefaultEEEEEvvEEEEvNT_6ParamsE,"",@"SHT_CUDA_INFO"
	.sectionflags	@""
	.align	4


	//----- nvinfo : EIATTR_CUDA_API_VERSION
	.align		4
        /*0000*/ 	.byte	0x04, 0x37
        /*0002*/ 	.short	(.L_18 - .L_17)
.L_17:
        /*0004*/ 	.word	0x00000082


	//----- nvinfo : EIATTR_KPARAM_INFO
	.align		4
.L_18:
        /*0008*/ 	.byte	0x04, 0x17
        /*000a*/ 	.short	(.L_20 - .L_19)
.L_19:
        /*000c*/ 	.word	0x00000000
        /*0010*/ 	.short	0x0000
        /*0012*/ 	.short	0x0070
        /*0014*/ 	.byte	0x00, 0xf0, 0x01, 0x10


	//----- nvinfo : EIATTR_SPARSE_MMA_MASK
	.align		4
.L_20:
        /*0018*/ 	.byte	0x03, 0x50
        /*001a*/ 	.short	0x0000


	//----- nvinfo : EIATTR_MAXREG_COUNT
	.align		4
        /*001c*/ 	.byte	0x03, 0x1b
        /*001e*/ 	.short	0x00a8


	//----- nvinfo : EIATTR_NUM_BARRIERS
	.align		4
        /*0020*/ 	.byte	0x02, 0x4c
        /*0022*/ 	.byte	0x01
	.zero		1


	//----- nvinfo : EIATTR_MERCURY_ISA_VERSION
	.align		4
        /*0024*/ 	.byte	0x03, 0x5f
        /*0026*/ 	.short	0x0101


	//----- nvinfo : EIATTR_INT_WARP_WIDE_INSTR_OFFSETS
	.align		4
        /*0028*/ 	.byte	0x04, 0x31
        /*002a*/ 	.short	(.L_22 - .L_21)


	//   ....[0]....
.L_21:
        /*002c*/ 	.word	0x00000610


	//   ....[1]....
        /*0030*/ 	.word	0x00000630


	//   ....[2]....
        /*0034*/ 	.word	0x000007c0


	//----- nvinfo : EIATTR_COOP_GROUP_MASK_REGIDS
	.align		4
.L_22:
        /*0038*/ 	.byte	0x04, 0x29
        /*003a*/ 	.short	(.L_24 - .L_23)


	//   ....[0]....
.L_23:
        /*003c*/ 	.word	0xffffffff


	//   ....[1]....
        /*0040*/ 	.word	0xffffffff


	//   ....[2]....
        /*0044*/ 	.word	0xffffffff


	//   ....[3]....
        /*0048*/ 	.word	0xffffffff


	//   ....[4]....
        /*004c*/ 	.word	0xffffffff


	//   ....[5]....
        /*0050*/ 	.word	0xffffffff


	//----- nvinfo : EIATTR_COOP_GROUP_INSTR_OFFSETS
	.align		4
.L_24:
        /*0054*/ 	.byte	0x04, 0x28
        /*0056*/ 	.short	(.L_26 - .L_25)


	//   ....[0]....
.L_25:
        /*0058*/ 	.word	0x00000060


	//   ....[1]....
        /*005c*/ 	.word	0x00000070


	//   ....[2]....
        /*0060*/ 	.word	0x00000130


	//   ....[3]....
        /*0064*/ 	.word	0x00000440


	//   ....[4]....
        /*0068*/ 	.word	0x00000980


	//   ....[5]....
        /*006c*/ 	.word	0x00001400


	//----- nvinfo : EIATTR_REG_RECONFIG
	.align		4
.L_26:
        /*0070*/ 	.byte	0x01, 0x54
	.zero		2


	//----- nvinfo : EIATTR_MBARRIER_INSTR_OFFSETS
	.align		4
        /*0074*/ 	.byte	0x04, 0x39
        /*0076*/ 	.short	(.L_28 - .L_27)


	//   ....[0]....
.L_27:
        /*0078*/ 	.word	0x00000250
        /*007c*/ 	.word	0x000000ff
        /*0080*/ 	.word	0x00000000
        /*0084*/ 	.short	0x0100
        /*0086*/ 	.byte	0x08
	.zero		1


	//   ....[1]....
        /*0088*/ 	.word	0x00000260
        /*008c*/ 	.word	0x000000ff
        /*0090*/ 	.word	0x00000070
        /*0094*/ 	.short	0x0100
        /*0096*/ 	.byte	0x08
	.zero		1


	//   ....[2]....
        /*0098*/ 	.word	0x00000270
        /*009c*/ 	.word	0x000000ff
        /*00a0*/ 	.word	0x00000008
        /*00a4*/ 	.short	0x0100
        /*00a6*/ 	.byte	0x08
	.zero		1


	//   ....[3]....
        /*00a8*/ 	.word	0x00000280
        /*00ac*/ 	.word	0x000000ff
        /*00b0*/ 	.word	0x00000078
        /*00b4*/ 	.short	0x0100
        /*00b6*/ 	.byte	0x08
	.zero		1


	//   ....[4]....
        /*00b8*/ 	.word	0x00000290
        /*00bc*/ 	.word	0x000000ff
        /*00c0*/ 	.word	0x00000010
        /*00c4*/ 	.short	0x0100
        /*00c6*/ 	.byte	0x08
	.zero		1


	//   ....[5]....
        /*00c8*/ 	.word	0x000002a0
        /*00cc*/ 	.word	0x000000ff
        /*00d0*/ 	.word	0x00000080
        /*00d4*/ 	.short	0x0100
        /*00d6*/ 	.byte	0x08
	.zero		1


	//   ....[6]....
        /*00d8*/ 	.word	0x000002b0
        /*00dc*/ 	.word	0x000000ff
        /*00e0*/ 	.word	0x00000018
        /*00e4*/ 	.short	0x0100
        /*00e6*/ 	.byte	0x08
	.zero		1


	//   ....[7]....
        /*00e8*/ 	.word	0x000002c0
        /*00ec*/ 	.word	0x000000ff
        /*00f0*/ 	.word	0x00000088
        /*00f4*/ 	.short	0x0100
        /*00f6*/ 	.byte	0x08
	.zero		1


	//   ....[8]....
        /*00f8*/ 	.word	0x000002d0
        /*00fc*/ 	.word	0x000000ff
        /*0100*/ 	.word	0x00000020
        /*0104*/ 	.short	0x0100
        /*0106*/ 	.byte	0x08
	.zero		1


	//   ....[9]....
        /*0108*/ 	.word	0x000002e0
        /*010c*/ 	.word	0x000000ff
        /*0110*/ 	.word	0x00000090
        /*0114*/ 	.short	0x0100
        /*0116*/ 	.byte	0x08
	.zero		1


	//   ....[10]....
        /*0118*/ 	.word	0x000002f0
        /*011c*/ 	.word	0x000000ff
        /*0120*/ 	.word	0x00000028
        /*0124*/ 	.short	0x0100
        /*0126*/ 	.byte	0x08
	.zero		1


	//   ....[11]....
        /*0128*/ 	.word	0x00000300
        /*012c*/ 	.word	0x000000ff
        /*0130*/ 	.word	0x00000098
        /*0134*/ 	.short	0x0100
        /*0136*/ 	.byte	0x08
	.zero		1


	//   ....[12]....
        /*0138*/ 	.word	0x00000310
        /*013c*/ 	.word	0x000000ff
        /*0140*/ 	.word	0x00000030
        /*0144*/ 	.short	0x0100
        /*0146*/ 	.byte	0x08
	.zero		1


	//   ....[13]....
        /*0148*/ 	.word	0x00000320
        /*014c*/ 	.word	0x000000ff
        /*0150*/ 	.word	0x000000a0
        /*0154*/ 	.short	0x0100
        /*0156*/ 	.byte	0x08
	.zero		1


	//   ....[14]....
        /*0158*/ 	.word	0x00000330
        /*015c*/ 	.word	0x000000ff
        /*0160*/ 	.word	0x00000038
        /*0164*/ 	.short	0x0100
        /*0166*/ 	.byte	0x08
	.zero		1


	//   ....[15]....
        /*0168*/ 	.word	0x00000340
        /*016c*/ 	.word	0x000000ff
        /*0170*/ 	.word	0x000000a8
        /*0174*/ 	.short	0x0100
        /*0176*/ 	.byte	0x08
	.zero		1


	//   ....[16]....
        /*0178*/ 	.word	0x00000350
        /*017c*/ 	.word	0x000000ff
        /*0180*/ 	.word	0x00000040
        /*0184*/ 	.short	0x0100
        /*0186*/ 	.byte	0x08
	.zero		1


	//   ....[17]....
        /*0188*/ 	.word	0x00000360
        /*018c*/ 	.word	0x000000ff
        /*0190*/ 	.word	0x000000b0
        /*0194*/ 	.short	0x0100
        /*0196*/ 	.byte	0x08
	.zero		1


	//   ....[18]....
        /*0198*/ 	.word	0x00000370
        /*019c*/ 	.word	0x000000ff
        /*01a0*/ 	.word	0x00000048
        /*01a4*/ 	.short	0x0100
        /*01a6*/ 	.byte	0x08
	.zero		1


	//   ....[19]....
        /*01a8*/ 	.word	0x00000380
        /*01ac*/ 	.word	0x000000ff
        /*01b0*/ 	.word	0x000000b8
        /*01b4*/ 	.short	0x0100
        /*01b6*/ 	.byte	0x08
	.zero		1


	//   ....[20]....
        /*01b8*/ 	.word	0x00000390
        /*01bc*/ 	.word	0x000000ff
        /*01c0*/ 	.word	0x00000050
        /*01c4*/ 	.short	0x0100
        /*01c6*/ 	.byte	0x08
	.zero		1


	//   ....[21]....
        /*01c8*/ 	.word	0x000003a0
        /*01cc*/ 	.word	0x000000ff
        /*01d0*/ 	.word	0x000000c0
        /*01d4*/ 	.short	0x0100
        /*01d6*/ 	.byte	0x08
	.zero		1


	//   ....[22]....
        /*01d8*/ 	.word	0x000003b0
        /*01dc*/ 	.word	0x000000ff
        /*01e0*/ 	.word	0x00000058
        /*01e4*/ 	.short	0x0100
        /*01e6*/ 	.byte	0x08
	.zero		1


	//   ....[23]....
        /*01e8*/ 	.word	0x000003c0
        /*01ec*/ 	.word	0x000000ff
        /*01f0*/ 	.word	0x000000c8
        /*01f4*/ 	.short	0x0100
        /*01f6*/ 	.byte	0x08
	.zero		1


	//   ....[24]....
        /*01f8*/ 	.word	0x000003d0
        /*01fc*/ 	.word	0x000000ff
        /*0200*/ 	.word	0x00000060
        /*0204*/ 	.short	0x0100
        /*0206*/ 	.byte	0x08
	.zero		1


	//   ....[25]....
        /*0208*/ 	.word	0x000003e0
        /*020c*/ 	.word	0x000000ff
        /*0210*/ 	.word	0x000000d0
        /*0214*/ 	.short	0x0100
        /*0216*/ 	.byte	0x08
	.zero		1


	//   ....[26]....
        /*0218*/ 	.word	0x000003f0
        /*021c*/ 	.word	0x000000ff
        /*0220*/ 	.word	0x00000068
        /*0224*/ 	.short	0x0100
        /*0226*/ 	.byte	0x08
	.zero		1


	//   ....[27]....
        /*0228*/ 	.word	0x00000400
        /*022c*/ 	.word	0x000000ff
        /*0230*/ 	.word	0x000000d8
        /*0234*/ 	.short	0x0100
        /*0236*/ 	.byte	0x08
	.zero		1


	//   ....[28]....
        /*0238*/ 	.word	0x00000840
        /*023c*/ 	.word	0x000000ff
        /*0240*/ 	.word	0x000000f0
        /*0244*/ 	.short	0x0100
        /*0246*/ 	.byte	0x06
	.zero		1


	//   ....[29]....
        /*0248*/ 	.word	0x000008f0
        /*024c*/ 	.word	0x000000ff
        /*0250*/ 	.word	0x000000f8
        /*0254*/ 	.short	0x0100
        /*0256*/ 	.byte	0x06
	.zero		1


	//   ....[30]....
        /*0258*/ 	.word	0x00001930
        /*025c*/ 	.word	0x000000ff
        /*0260*/ 	.word	0x00000000
        /*0264*/ 	.short	0x010a
        /*0266*/ 	.byte	0x06
	.zero		1


	//   ....[31]....
        /*0268*/ 	.word	0x00001970
        /*026c*/ 	.word	0x000000ff
        /*0270*/ 	.word	0x00000000
        /*0274*/ 	.short	0x010a
        /*0276*/ 	.byte	0x06
	.zero		1


	//   ....[32]....
        /*0278*/ 	.word	0x000022a0
        /*027c*/ 	.word	0x000000ff
        /*0280*/ 	.word	0x00000000
        /*0284*/ 	.short	0x010a
        /*0286*/ 	.byte	0x0c
	.zero		1


	//   ....[33]....
        /*0288*/ 	.word	0x000022e0
        /*028c*/ 	.word	0x000000ff
        /*0290*/ 	.word	0x00000000
        /*0294*/ 	.short	0x010a
        /*0296*/ 	.byte	0x0c
	.zero		1


	//   ....[34]....
        /*0298*/ 	.word	0x00002910
        /*029c*/ 	.word	0x0000008c
        /*02a0*/ 	.word	0x00000000
        /*02a4*/ 	.short	0x0101
        /*02a6*/ 	.byte	0x3f
	.zero		1


	//   ....[35]....
        /*02a8*/ 	.word	0x00002fc0
        /*02ac*/ 	.word	0x0000000c
        /*02b0*/ 	.word	0x00000000
        /*02b4*/ 	.short	0x0101
        /*02b6*/ 	.byte	0x3f
	.zero		1


	//   ....[36]....
        /*02b8*/ 	.word	0x000088c0
        /*02bc*/ 	.word	0x00000012
        /*02c0*/ 	.word	0x00000070
        /*02c4*/ 	.short	0x010a
        /*02c6*/ 	.byte	0x3f
	.zero		1


	//   ....[37]....
        /*02c8*/ 	.word	0x00008c40
        /*02cc*/ 	.word	0x00000008
        /*02d0*/ 	.word	0x000000f8
        /*02d4*/ 	.short	0x0101
        /*02d6*/ 	.byte	0x3f
	.zero		1


	//   ....[38]....
        /*02d8*/ 	.word	0x00009360
        /*02dc*/ 	.word	0x00000007
        /*02e0*/ 	.word	0x00000000
        /*02e4*/ 	.short	0x010a
        /*02e6*/ 	.byte	0x3f
	.zero		1


	//   ....[39]....
        /*02e8*/ 	.word	0x000093e0
        /*02ec*/ 	.word	0x00000009
        /*02f0*/ 	.word	0x00000000
        /*02f4*/ 	.short	0x010a
        /*02f6*/ 	.byte	0x3f
	.zero		1


	//   ....[40]....
        /*02f8*/ 	.word	0x00009470
        /*02fc*/ 	.word	0x00000006
        /*0300*/ 	.word	0x00000000
        /*0304*/ 	.short	0x010a
        /*0306*/ 	.byte	0x3f
	.zero		1


	//   ....[41]....
        /*0308*/ 	.word	0x00009500
        /*030c*/ 	.word	0x00000009
        /*0310*/ 	.word	0x00000000
        /*0314*/ 	.short	0x010a
        /*0316*/ 	.byte	0x3f
	.zero		1


	//   ....[42]....
        /*0318*/ 	.word	0x00009590
        /*031c*/ 	.word	0x00000006
        /*0320*/ 	.word	0x00000000
        /*0324*/ 	.short	0x010a
        /*0326*/ 	.byte	0x3f
	.zero		1


	//   ....[43]....
        /*0328*/ 	.word	0x00009620
        /*032c*/ 	.word	0x00000009
        /*0330*/ 	.word	0x00000000
        /*0334*/ 	.short	0x010a
        /*0336*/ 	.byte	0x3f
	.zero		1


	//   ....[44]....
        /*0338*/ 	.word	0x000096b0
        /*033c*/ 	.word	0x00000006
        /*0340*/ 	.word	0x00000000
        /*0344*/ 	.short	0x010a
        /*0346*/ 	.byte	0x3f
	.zero		1


	//   ....[45]....
        /*0348*/ 	.word	0x00009740
        /*034c*/ 	.word	0x00000009
        /*0350*/ 	.word	0x00000000
        /*0354*/ 	.short	0x010a
        /*0356*/ 	.byte	0x3f
	.zero		1


	//   ....[46]....
        /*0358*/ 	.word	0x000097d0
        /*035c*/ 	.word	0x00000006
        /*0360*/ 	.word	0x00000000
        /*0364*/ 	.short	0x010a
        /*0366*/ 	.byte	0x3f
	.zero		1


	//   ....[47]....
        /*0368*/ 	.word	0x00009860
        /*036c*/ 	.word	0x00000009
        /*0370*/ 	.word	0x00000000
        /*0374*/ 	.short	0x010a
        /*0376*/ 	.byte	0x3f
	.zero		1


	//   ....[48]....
        /*0378*/ 	.word	0x000098f0
        /*037c*/ 	.word	0x00000006
        /*0380*/ 	.word	0x00000000
        /*0384*/ 	.short	0x010a
        /*0386*/ 	.byte	0x3f
	.zero		1


	//   ....[49]....
        /*0388*/ 	.word	0x00009980
        /*038c*/ 	.word	0x00000009
        /*0390*/ 	.word	0x00000000
        /*0394*/ 	.short	0x010a
        /*0396*/ 	.byte	0x3f
	.zero		1


	//   ....[50]....
        /*0398*/ 	.word	0x00009a10
        /*039c*/ 	.word	0x00000006
        /*03a0*/ 	.word	0x00000000
        /*03a4*/ 	.short	0x010a
        /*03a6*/ 	.byte	0x3f
	.zero		1


	//   ....[51]....
        /*03a8*/ 	.word	0x00009aa0
        /*03ac*/ 	.word	0x00000003
        /*03b0*/ 	.word	0x00000000
        /*03b4*/ 	.short	0x010a
        /*03b6*/ 	.byte	0x3f
	.zero		1


	//   ....[52]....
        /*03b8*/ 	.word	0x00009b10
        /*03bc*/ 	.word	0x0000000d
        /*03c0*/ 	.word	0x00000000
        /*03c4*/ 	.short	0x010a
        /*03c6*/ 	.byte	0x3f
	.zero		1


	//   ....[53]....
        /*03c8*/ 	.word	0x00009b70
        /*03cc*/ 	.word	0x00000091
        /*03d0*/ 	.word	0x00000000
        /*03d4*/ 	.short	0x010a
        /*03d6*/ 	.byte	0x3f
	.zero		1


	//   ....[54]....
        /*03d8*/ 	.word	0x00009c40
        /*03dc*/ 	.word	0x00000012
        /*03e0*/ 	.word	0x00000070
        /*03e4*/ 	.short	0x010a
        /*03e6*/ 	.byte	0x3f
	.zero		1


	//   ....[55]....
        /*03e8*/ 	.word	0x00009d10
        /*03ec*/ 	.word	0x00000007
        /*03f0*/ 	.word	0x00000000
        /*03f4*/ 	.short	0x010a
        /*03f6*/ 	.byte	0x3f
	.zero		1


	//   ....[56]....
        /*03f8*/ 	.word	0x00009d60
        /*03fc*/ 	.word	0x00000009
        /*0400*/ 	.word	0x00000000
        /*0404*/ 	.short	0x010a
        /*0406*/ 	.byte	0x3f
	.zero		1


	//   ....[57]....
        /*0408*/ 	.word	0x00009db0
        /*040c*/ 	.word	0x00000006
        /*0410*/ 	.word	0x00000000
        /*0414*/ 	.short	0x010a
        /*0416*/ 	.byte	0x3f
	.zero		1


	//   ....[58]....
        /*0418*/ 	.word	0x00009e00
        /*041c*/ 	.word	0x00000009
        /*0420*/ 	.word	0x00000000
        /*0424*/ 	.short	0x010a
        /*0426*/ 	.byte	0x3f
	.zero		1


	//   ....[59]....
        /*0428*/ 	.word	0x00009e50
        /*042c*/ 	.word	0x00000006
        /*0430*/ 	.word	0x00000000
        /*0434*/ 	.short	0x010a
        /*0436*/ 	.byte	0x3f
	.zero		1


	//   ....[60]....
        /*0438*/ 	.word	0x00009ea0
        /*043c*/ 	.word	0x00000009
        /*0440*/ 	.word	0x00000000
        /*0444*/ 	.short	0x010a
        /*0446*/ 	.byte	0x3f
	.zero		1


	//   ....[61]....
        /*0448*/ 	.word	0x00009ef0
        /*044c*/ 	.word	0x00000006
        /*0450*/ 	.word	0x00000000
        /*0454*/ 	.short	0x010a
        /*0456*/ 	.byte	0x3f
	.zero		1


	//   ....[62]....
        /*0458*/ 	.word	0x00009f40
        /*045c*/ 	.word	0x00000009
        /*0460*/ 	.word	0x00000000
        /*0464*/ 	.short	0x010a
        /*0466*/ 	.byte	0x3f
	.zero		1


	//   ....[63]....
        /*0468*/ 	.word	0x00009f90
        /*046c*/ 	.word	0x00000006
        /*0470*/ 	.word	0x00000000
        /*0474*/ 	.short	0x010a
        /*0476*/ 	.byte	0x3f
	.zero		1


	//   ....[64]....
        /*0478*/ 	.word	0x00009fe0
        /*047c*/ 	.word	0x00000009
        /*0480*/ 	.word	0x00000000
        /*0484*/ 	.short	0x010a
        /*0486*/ 	.byte	0x3f
	.zero		1


	//   ....[65]....
        /*0488*/ 	.word	0x0000a030
        /*048c*/ 	.word	0x00000006
        /*0490*/ 	.word	0x00000000
        /*0494*/ 	.short	0x010a
        /*0496*/ 	.byte	0x3f
	.zero		1


	//   ....[66]....
        /*0498*/ 	.word	0x0000a080
        /*049c*/ 	.word	0x00000009
        /*04a0*/ 	.word	0x00000000
        /*04a4*/ 	.short	0x010a
        /*04a6*/ 	.byte	0x3f
	.zero		1


	//   ....[67]....
        /*04a8*/ 	.word	0x0000a0d0
        /*04ac*/ 	.word	0x00000006
        /*04b0*/ 	.word	0x00000000
        /*04b4*/ 	.short	0x010a
        /*04b6*/ 	.byte	0x3f
	.zero		1


	//----- nvinfo : EIATTR_NUM_MBARRIERS
	.align		4
.L_28:
        /*04b8*/ 	.byte	0x03, 0x38
        /*04ba*/ 	.short	0x001e


	//----- nvinfo : EIATTR_EXIT_INSTR_OFFSETS
	.align		4
        /*04bc*/ 	.byte	0x04, 0x1c
        /*04be*/ 	.short	(.L_30 - .L_29)


	//   ....[0]....
.L_29:
        /*04c0*/ 	.word	0x00000ae0


	//   ....[1]....
        /*04c4*/ 	.word	0x000012d0


	//   ....[2]....
        /*04c8*/ 	.word	0x00007fe0


	//   ....[3]....
        /*04cc*/ 	.word	0x00008540


	//   ....[4]....
        /*04d0*/ 	.word	0x00009af0


	//----- nvinfo : EIATTR_MAX_THREADS
	.align		4
.L_30:
        /*04d4*/ 	.byte	0x04, 0x05
        /*04d6*/ 	.short	(.L_32 - .L_31)
.L_31:
        /*04d8*/ 	.word	0x00000180
        /*04dc*/ 	.word	0x00000001
        /*04e0*/ 	.word	0x00000001


	//----- nvinfo : EIATTR_CRS_STACK_SIZE
	.align		4
.L_32:
        /*04e4*/ 	.byte	0x04, 0x1e
        /*04e6*/ 	.short	(.L_34 - .L_33)
.L_33:
        /*04e8*/ 	.word	0x00000000


	//----- nvinfo : EIATTR_CBANK_PARAM_SIZE
	.align		4
.L_34:
        /*04ec*/ 	.byte	0x03, 0x19
        /*04ee*/ 	.short	0x0470


	//----- nvinfo : EIATTR_PARAM_CBANK
	.align		4
        /*04f0*/ 	.byte	0x04, 0x0a
        /*04f2*/ 	.short	(.L_36 - .L_35)
	.align		4
.L_35:
        /*04f4*/ 	.word	index@(.nv.constant0._ZN7cutlass13device_kernelINS_4gemm6kernel13GemmUniversalIN4cute5tupleIJiiiiEEENS1_10collective13CollectiveMmaINS1_37MainloopSm90TmaGmmaWarpSpecializedFP8ILi14ENS5_IJNS4_1CILi4EEENSA_ILi1EEESC_EEENS1_35KernelTmaWarpSpecializedCooperativeEEENS5_IJNSA_ILi128EEESG_NSA_ILi64EEEEEENS_12float_e4m3_tENS5_IJlSC_lEEESJ_SK_NS4_8TiledMMAINS4_8MMA_AtomIJNS4_4SM904GMMA31MMA_64x128x32_F32E4M3E4M3_SS_TNILNSO_7ScaleInE1ELSQ_1EEEEEENS4_6LayoutINS5_IJNSA_ILi2EEESC_SC_EEENS5_IJSC_NSA_ILi0EEESW_EEEEENS5_IJNS4_10UnderscoreESZ_SZ_EEEEENS4_13SM90_TMA_LOADENS4_14ComposedLayoutINS4_7SwizzleILi2ELi4ELi3EEENS4_18smem_ptr_flag_bitsILi8EEENST_INS5_IJNSA_ILi8EEESH_EEENS5_IJSH_SC_EEEEEEEvNS4_8identityENS4_23SM90_TMA_LOAD_MULTICASTES1C_vS1D_EENS_8epilogue10collective6detail29Sm90TmaWarpSpecializedAdapterINS1H_15DefaultEpilogueISJ_SK_SK_NS1G_6thread17LinearCombinationISJ_Li1EffLNS1L_9ScaleType4KindE0ELNS_15FloatRoundStyleE2ESJ_EENS1_15EpilogueDefaultEEEEEvvEEEEvNT_6ParamsE)
        /*04f8*/ 	.short	0x0210
        /*04fa*/ 	.short	0x0470


	//----- nvinfo : EIATTR_SW_WAR
	.align		4
.L_36:
        /*04fc*/ 	.byte	0x04, 0x36
        /*04fe*/ 	.short	(.L_38 - .L_37)
.L_37:
        /*0500*/ 	.word	0x00000008
.L_38:


//--------------------- .nv.callgraph             --------------------------
	.section	.nv.callgraph,"",@"SHT_CUDA_CALLGRAPH"
	.align	4
	.sectionentsize	8
	.align		4
        /*0000*/ 	.word	0x00000000
	.align		4
        /*0004*/ 	.word	0xffffffff
	.align		4
        /*0008*/ 	.word	0x00000000
	.align		4
        /*000c*/ 	.word	0xfffffffe
	.align		4
        /*0010*/ 	.word	0x00000000
	.align		4
        /*0014*/ 	.word	0xfffffffd
	.align		4
        /*0018*/ 	.word	0x00000000
	.align		4
        /*001c*/ 	.word	0xfffffffc


//--------------------- .nv.constant4             --------------------------
	.section	.nv.constant4,"a",@progbits
	.align	8
	.align		8
.nv.constant4:
        /*0000*/ 	.dword	_ZN40_INTERNAL_395e895d_4_k_cu_5b4b8b85_328954cuda3std3__45__cpo5beginE
	.align		8
        /*0008*/ 	.dword	_ZN40_INTERNAL_395e895d_4_k_cu_5b4b8b85_328954cuda3std3__45__cpo3endE
	.align		8
        /*0010*/ 	.dword	_ZN40_INTERNAL_395e895d_4_k_cu_5b4b8b85_328954cuda3std3__45__cpo6cbeginE
	.align		8
        /*0018*/ 	.dword	_ZN40_INTERNAL_395e895d_4_k_cu_5b4b8b85_328954cuda3std3__45__cpo4cendE
	.align		8
        /*0020*/ 	.dword	_ZN40_INTERNAL_395e895d_4_k_cu_5b4b8b85_328954cuda3std3__442_GLOBAL__N__395e895d_4_k_cu_5b4b8b85_328956ignoreE
	.align		8
        /*0028*/ 	.dword	_ZN40_INTERNAL_395e895d_4_k_cu_5b4b8b85_328954cuda3std3__419piecewise_constructE
	.align		8
        /*0030*/ 	.dword	_ZN40_INTERNAL_395e895d_4_k_cu_5b4b8b85_328954cuda3std3__48in_placeE
	.align		8
        /*0038*/ 	.dword	_ZN40_INTERNAL_395e895d_4_k_cu_5b4b8b85_328954cuda3std6ranges3__45__cpo4swapE
	.align		8
        /*0040*/ 	.dword	_ZN40_INTERNAL_395e895d_4_k_cu_5b4b8b85_328954cuda3std6ranges3__45__cpo9iter_moveE
	.align		8
        /*0048*/ 	.dword	_ZN40_INTERNAL_395e895d_4_k_cu_5b4b8b85_328954cute7productE
	.align		8
        /*0050*/ 	.dword	_ZN40_INTERNAL_395e895d_4_k_cu_5b4b8b85_328954cute1_E


//--------------------- .text._ZN7cutlass13device_kernelINS_4gemm6kernel13GemmUniversalIN4cute5tupleIJiiiiEEENS1_10collective13CollectiveMmaINS1_37MainloopSm90TmaGmmaWarpSpecializedFP8ILi14ENS5_IJNS4_1CILi4EEENSA_ILi1EEESC_EEENS1_35KernelTmaWarpSpecializedCooperativeEEENS5_IJNSA_ILi128EEESG_NSA_ILi64EEEEEENS_12float_e4m3_tENS5_IJlSC_lEEESJ_SK_NS4_8TiledMMAINS4_8MMA_AtomIJNS4_4SM904GMMA31MMA_64x128x32_F32E4M3E4M3_SS_TNILNSO_7ScaleInE1ELSQ_1EEEEEENS4_6LayoutINS5_IJNSA_ILi2EEESC_SC_EEENS5_IJSC_NSA_ILi0EEESW_EEEEENS5_IJNS4_10UnderscoreESZ_SZ_EEEEENS4_13SM90_TMA_LOADENS4_14ComposedLayoutINS4_7SwizzleILi2ELi4ELi3EEENS4_18smem_ptr_flag_bitsILi8EEENST_INS5_IJNSA_ILi8EEESH_EEENS5_IJSH_SC_EEEEEEEvNS4_8identityENS4_23SM90_TMA_LOAD_MULTICASTES1C_vS1D_EENS_8epilogue10collective6detail29Sm90TmaWarpSpecializedAdapterINS1H_15DefaultEpilogueISJ_SK_SK_NS1G_6thread17LinearCombinationISJ_Li1EffLNS1L_9ScaleType4KindE0ELNS_15FloatRoundStyleE2ESJ_EENS1_15EpilogueDefaultEEEEEvvEEEEvNT_6ParamsE --------------------------
	.section	.text._ZN7cutlass13device_kernelINS_4gemm6kernel13GemmUniversalIN4cute5tupleIJiiiiEEENS1_10collective13CollectiveMmaINS1_37MainloopSm90TmaGmmaWarpSpecializedFP8ILi14ENS5_IJNS4_1CILi4EEENSA_ILi1EEESC_EEENS1_35KernelTmaWarpSpecializedCooperativeEEENS5_IJNSA_ILi128EEESG_NSA_ILi64EEEEEENS_12float_e4m3_tENS5_IJlSC_lEEESJ_SK_NS4_8TiledMMAINS4_8MMA_AtomIJNS4_4SM904GMMA31MMA_64x128x32_F32E4M3E4M3_SS_TNILNSO_7ScaleInE1ELSQ_1EEEEEENS4_6LayoutINS5_IJNSA_ILi2EEESC_SC_EEENS5_IJSC_NSA_ILi0EEESW_EEEEENS5_IJNS4_10UnderscoreESZ_SZ_EEEEENS4_13SM90_TMA_LOADENS4_14ComposedLayoutINS4_7SwizzleILi2ELi4ELi3EEENS4_18smem_ptr_flag_bitsILi8EEENST_INS5_IJNSA_ILi8EEESH_EEENS5_IJSH_SC_EEEEEEEvNS4_8identityENS4_23SM90_TMA_LOAD_MULTICASTES1C_vS1D_EENS_8epilogue10collective6detail29Sm90TmaWarpSpecializedAdapterINS1H_15DefaultEpilogueISJ_SK_SK_NS1G_6thread17LinearCombinationISJ_Li1EffLNS1L_9ScaleType4KindE0ELNS_15FloatRoundStyleE2ESJ_EENS1_15EpilogueDefaultEEEEEvvEEEEvNT_6ParamsE,"ax",@progbits
	.align	128
.text._ZN7cutlass13device_kernelINS_4gemm6kernel13GemmUniversalIN4cute5tupleIJiiiiEEENS1_10collective13CollectiveMmaINS1_37MainloopSm90TmaGmmaWarpSpecializedFP8ILi14ENS5_IJNS4_1CILi4EEENSA_ILi1EEESC_EEENS1_35KernelTmaWarpSpecializedCooperativeEEENS5_IJNSA_ILi128EEESG_NSA_ILi64EEEEEENS_12float_e4m3_tENS5_IJlSC_lEEESJ_SK_NS4_8TiledMMAINS4_8MMA_AtomIJNS4_4SM904GMMA31MMA_64x128x32_F32E4M3E4M3_SS_TNILNSO_7ScaleInE1ELSQ_1EEEEEENS4_6LayoutINS5_IJNSA_ILi2EEESC_SC_EEENS5_IJSC_NSA_ILi0EEESW_EEEEENS5_IJNS4_10UnderscoreESZ_SZ_EEEEENS4_13SM90_TMA_LOADENS4_14ComposedLayoutINS4_7SwizzleILi2ELi4ELi3EEENS4_18smem_ptr_flag_bitsILi8EEENST_INS5_IJNSA_ILi8EEESH_EEENS5_IJSH_SC_EEEEEEEvNS4_8identityENS4_23SM90_TMA_LOAD_MULTICASTES1C_vS1D_EENS_8epilogue10collective6detail29Sm90TmaWarpSpecializedAdapterINS1H_15DefaultEpilogueISJ_SK_SK_NS1G_6thread17LinearCombinationISJ_Li1EffLNS1L_9ScaleType4KindE0ELNS_15FloatRoundStyleE2ESJ_EENS1_15EpilogueDefaultEEEEEvvEEEEvNT_6ParamsE:
        .type           _ZN7cutlass13device_kernelINS_4gemm6kernel13GemmUniversalIN4cute5tupleIJiiiiEEENS1_10collective13CollectiveMmaINS1_37MainloopSm90TmaGmmaWarpSpecializedFP8ILi14ENS5_IJNS4_1CILi4EEENSA_ILi1EEESC_EEENS1_35KernelTmaWarpSpecializedCooperativeEEENS5_IJNSA_ILi128EEESG_NSA_ILi64EEEEEENS_12float_e4m3_tENS5_IJlSC_lEEESJ_SK_NS4_8TiledMMAINS4_8MMA_AtomIJNS4_4SM904GMMA31MMA_64x128x32_F32E4M3E4M3_SS_TNILNSO_7ScaleInE1ELSQ_1EEEEEENS4_6LayoutINS5_IJNSA_ILi2EEESC_SC_EEENS5_IJSC_NSA_ILi0EEESW_EEEEENS5_IJNS4_10UnderscoreESZ_SZ_EEEEENS4_13SM90_TMA_LOADENS4_14ComposedLayoutINS4_7SwizzleILi2ELi4ELi3EEENS4_18smem_ptr_flag_bitsILi8EEENST_INS5_IJNSA_ILi8EEESH_EEENS5_IJSH_SC_EEEEEEEvNS4_8identityENS4_23SM90_TMA_LOAD_MULTICASTES1C_vS1D_EENS_8epilogue10collective6detail29Sm90TmaWarpSpecializedAdapterINS1H_15DefaultEpilogueISJ_SK_SK_NS1G_6thread17LinearCombinationISJ_Li1EffLNS1L_9ScaleType4KindE0ELNS_15FloatRoundStyleE2ESJ_EENS1_15EpilogueDefaultEEEEEvvEEEEvNT_6ParamsE,@function
        .size           _ZN7cutlass13device_kernelINS_4gemm6kernel13GemmUniversalIN4cute5tupleIJiiiiEEENS1_10collective13CollectiveMmaINS1_37MainloopSm90TmaGmmaWarpSpecializedFP8ILi14ENS5_IJNS4_1CILi4EEENSA_ILi1EEESC_EEENS1_35KernelTmaWarpSpecializedCooperativeEEENS5_IJNSA_ILi128EEESG_NSA_ILi64EEEEEENS_12float_e4m3_tENS5_IJlSC_lEEESJ_SK_NS4_8TiledMMAINS4_8MMA_AtomIJNS4_4SM904GMMA31MMA_64x128x32_F32E4M3E4M3_SS_TNILNSO_7ScaleInE1ELSQ_1EEEEEENS4_6LayoutINS5_IJNSA_ILi2EEESC_SC_EEENS5_IJSC_NSA_ILi0EEESW_EEEEENS5_IJNS4_10UnderscoreESZ_SZ_EEEEENS4_13SM90_TMA_LOADENS4_14ComposedLayoutINS4_7SwizzleILi2ELi4ELi3EEENS4_18smem_ptr_flag_bitsILi8EEENST_INS5_IJNSA_ILi8EEESH_EEENS5_IJSH_SC_EEEEEEEvNS4_8identityENS4_23SM90_TMA_LOAD_MULTICASTES1C_vS1D_EENS_8epilogue10collective6detail29Sm90TmaWarpSpecializedAdapterINS1H_15DefaultEpilogueISJ_SK_SK_NS1G_6thread17LinearCombinationISJ_Li1EffLNS1L_9ScaleType4KindE0ELNS_15FloatRoundStyleE2ESJ_EENS1_15EpilogueDefaultEEEEEvvEEEEvNT_6ParamsE,(.L_x_227 - _ZN7cutlass13device_kernelINS_4gemm6kernel13GemmUniversalIN4cute5tupleIJiiiiEEENS1_10collective13CollectiveMmaINS1_37MainloopSm90TmaGmmaWarpSpecializedFP8ILi14ENS5_IJNS4_1CILi4EEENSA_ILi1EEESC_EEENS1_35KernelTmaWarpSpecializedCooperativeEEENS5_IJNSA_ILi128EEESG_NSA_ILi64EEEEEENS_12float_e4m3_tENS5_IJlSC_lEEESJ_SK_NS4_8TiledMMAINS4_8MMA_AtomIJNS4_4SM904GMMA31MMA_64x128x32_F32E4M3E4M3_SS_TNILNSO_7ScaleInE1ELSQ_1EEEEEENS4_6LayoutINS5_IJNSA_ILi2EEESC_SC_EEENS5_IJSC_NSA_ILi0EEESW_EEEEENS5_IJNS4_10UnderscoreESZ_SZ_EEEEENS4_13SM90_TMA_LOADENS4_14ComposedLayoutINS4_7SwizzleILi2ELi4ELi3EEENS4_18smem_ptr_flag_bitsILi8EEENST_INS5_IJNSA_ILi8EEESH_EEENS5_IJSH_SC_EEEEEEEvNS4_8identityENS4_23SM90_TMA_LOAD_MULTICASTES1C_vS1D_EENS_8epilogue10collective6detail29Sm90TmaWarpSpecializedAdapterINS1H_15DefaultEpilogueISJ_SK_SK_NS1G_6thread17LinearCombinationISJ_Li1EffLNS1L_9ScaleType4KindE0ELNS_15FloatRoundStyleE2ESJ_EENS1_15EpilogueDefaultEEEEEvvEEEEvNT_6ParamsE)
        .other          _ZN7cutlass13device_kernelINS_4gemm6kernel13GemmUniversalIN4cute5tupleIJiiiiEEENS1_10collective13CollectiveMmaINS1_37MainloopSm90TmaGmmaWarpSpecializedFP8ILi14ENS5_IJNS4_1CILi4EEENSA_ILi1EEESC_EEENS1_35KernelTmaWarpSpecializedCooperativeEEENS5_IJNSA_ILi128EEESG_NSA_ILi64EEEEEENS_12float_e4m3_tENS5_IJlSC_lEEESJ_SK_NS4_8TiledMMAINS4_8MMA_AtomIJNS4_4SM904GMMA31MMA_64x128x32_F32E4M3E4M3_SS_TNILNSO_7ScaleInE1ELSQ_1EEEEEENS4_6LayoutINS5_IJNSA_ILi2EEESC_SC_EEENS5_IJSC_NSA_ILi0EEESW_EEEEENS5_IJNS4_10UnderscoreESZ_SZ_EEEEENS4_13SM90_TMA_LOADENS4_14ComposedLayoutINS4_7SwizzleILi2ELi4ELi3EEENS4_18smem_ptr_flag_bitsILi8EEENST_INS5_IJNSA_ILi8EEESH_EEENS5_IJSH_SC_EEEEEEEvNS4_8identityENS4_23SM90_TMA_LOAD_MULTICASTES1C_vS1D_EENS_8epilogue10collective6detail29Sm90TmaWarpSpecializedAdapterINS1H_15DefaultEpilogueISJ_SK_SK_NS1G_6thread17LinearCombinationISJ_Li1EffLNS1L_9ScaleType4KindE0ELNS_15FloatRoundStyleE2ESJ_EENS1_15EpilogueDefaultEEEEEvvEEEEvNT_6ParamsE,@"STO_CUDA_ENTRY STV_DEFAULT"
_ZN7cutlass13device_kernelINS_4gemm6kernel13GemmUniversalIN4cute5tupleIJiiiiEEENS1_10collective13CollectiveMmaINS1_37MainloopSm90TmaGmmaWarpSpecializedFP8ILi14ENS5_IJNS4_1CILi4EEENSA_ILi1EEESC_EEENS1_35KernelTmaWarpSpecializedCooperativeEEENS5_IJNSA_ILi128EEESG_NSA_ILi64EEEEEENS_12float_e4m3_tENS5_IJlSC_lEEESJ_SK_NS4_8TiledMMAINS4_8MMA_AtomIJNS4_4SM904GMMA31MMA_64x128x32_F32E4M3E4M3_SS_TNILNSO_7ScaleInE1ELSQ_1EEEEEENS4_6LayoutINS5_IJNSA_ILi2EEESC_SC_EEENS5_IJSC_NSA_ILi0EEESW_EEEEENS5_IJNS4_10UnderscoreESZ_SZ_EEEEENS4_13SM90_TMA_LOADENS4_14ComposedLayoutINS4_7SwizzleILi2ELi4ELi3EEENS4_18smem_ptr_flag_bitsILi8EEENST_INS5_IJNSA_ILi8EEESH_EEENS5_IJSH_SC_EEEEEEEvNS4_8identityENS4_23SM90_TMA_LOAD_MULTICASTES1C_vS1D_EENS_8epilogue10collective6detail29Sm90TmaWarpSpecializedAdapterINS1H_15DefaultEpilogueISJ_SK_SK_NS1G_6thread17LinearCombinationISJ_Li1EffLNS1L_9ScaleType4KindE0ELNS_15FloatRoundStyleE2ESJ_EENS1_15EpilogueDefaultEEEEEvvEEEEvNT_6ParamsE:
[----:B------:R-:W-:Y:S01]  /*0000*/  LDC R1, c[0x0][0x28] ;  /* 0x00000a00ff017b82 */ /* 0x000fe20000000800 */
[----:B------:R-:W0:Y:S01]  /*0010*/  S2R R0, SR_TID.X ;  /* 0x0000000000007919 */ /* 0x000e220000002100 */
[----:B------:R-:W-:Y:S01]  /*0020*/  ELECT P0, URZ, PT ;  /* 0x00000000003f782f */ /* 0x000fe20003800000 */
[----:B------:R-:W-:Y:S01]  /*0030*/  BSSY B0, `(.L_x_0) ;  /* 0x000000f000007945 */ /* 0x000fe20003800000 */
[--C-:B0-----:R-:W-:Y:S02]  /*0040*/  SHF.R.U32.HI R2, RZ, 0x5, R0.reuse ;  /* 0x00000005ff027819 */ /* 0x101fe40000011600 */
[----:B------:R-:W-:-:S03]  /*0050*/  SHF.R.U32.HI R3, RZ, 0x7, R0 ;  /* 0x00000007ff037819 */ /* 0x000fc60000011600 */
[----:B------:R-:W0:Y:S04]  /*0060*/  SHFL.IDX PT, R7, R2, RZ, 0x1f ;  /* 0x00001fff02077589 */ /* 0x000e2800000e0000 */
[----:B------:R-:W1:Y:S01]  /*0070*/  SHFL.IDX PT, R3, R3, RZ, 0x1f ;  /* 0x00001fff03037589 */ /* 0x000e6200000e0000 */
[----:B0-----:R-:W-:-:S13]  /*0080*/  ISETP.NE.OR P0, PT, R7, RZ, !P0 ;  /* 0x000000ff0700720c */ /* 0x001fda0004705670 */
[----:B-1----:R-:W-:Y:S05]  /*0090*/  @P0 BRA `(.L_x_1) ;  /* 0x0000000000200947 */ /* 0x002fea0003800000 */
[----:B------:R-:W-:Y:S02]  /*00a0*/  ULDC.64 UR4, c[0x0][0x198] ;  /* 0x0000660000047ab9 */ /* 0x000fe40000000a00 */
[----:B------:R-:W-:Y:S02]  /*00b0*/  UIADD3 UR6, UP0, UR4, 0xf0, URZ ;  /* 0x000000f004067890 */ /* 0x000fe4000ff1e03f */
[----:B------:R-:W-:Y:S02]  /*00c0*/  UIADD3 UR4, UP1, UR4, 0x1f0, URZ ;  /* 0x000001f004047890 */ /* 0x000fe4000ff3e03f */
[----:B------:R-:W-:Y:S02]  /*00d0*/  UIADD3.X UR7, URZ, UR5, URZ, UP0, !UPT ;  /* 0x000000053f077290 */ /* 0x000fe400087fe43f */
[----:B------:R-:W-:-:S07]  /*00e0*/  UIADD3.X UR5, URZ, UR5, URZ, UP1, !UPT ;  /* 0x000000053f057290 */ /* 0x000fce0008ffe43f */
[----:B------:R0:W-:Y:S02]  /*00f0*/  UTMACCTL.PF [UR6] ;  /* 0x00000000060079b9 */ /* 0x0001e40008040000 */
[----:B------:R0:W-:Y:S02]  /*0100*/  UTMACCTL.PF [UR4] ;  /* 0x00000000040079b9 */ /* 0x0001e40008040000 */
[----:B0-----:R-:W-:Y:S01]  /*0110*/  NOP ;  /* 0x0000000000007918 */ /* 0x001fe20000000000 */
.L_x_1:
[----:B------:R-:W-:Y:S05]  /*0120*/  BSYNC B0 ;  /* 0x0000000000007941 */ /* 0x000fea0003800000 */
.L_x_0:
[----:B------:R-:W0:Y:S02]  /*0130*/  SHFL.IDX PT, R4, R2, RZ, 0x1f ;  /* 0x00001fff02047589 */ /* 0x000e2400000e0000 */
[----:B0-----:R-:W-:-:S13]  /*0140*/  ISETP.NE.AND P0, PT, R4, RZ, PT ;  /* 0x000000ff0400720c */ /* 0x001fda0003f05270 */
[----:B------:R-:W-:Y:S05]  /*0150*/  @P0 BRA `(.L_x_2) ;  /* 0x0000000000b40947 */ /* 0x000fea0003800000 */
[----:B------:R-:W-:Y:S01]  /*0160*/  ELECT P0, URZ, PT ;  /* 0x00000000003f782f */ /* 0x000fe20003800000 */
[----:B------:R-:W-:-:S12]  /*0170*/  BSSY B0, `(.L_x_2) ;  /* 0x000002b000007945 */ /* 0x000fd80003800000 */
[----:B------:R-:W-:Y:S05]  /*0180*/  @!P0 BRA `(.L_x_3) ;  /* 0x0000000000a48947 */ /* 0x000fea0003800000 */
[----:B------:R-:W0:Y:S01]  /*0190*/  S2UR UR8, SR_CgaCtaId ;  /* 0x00000000000879c3 */ /* 0x000e220000008800 */
[----:B------:R-:W-:Y:S01]  /*01a0*/  UMOV UR4, 0x400 ;  /* 0x0000040000047882 */ /* 0x000fe20000000000 */
[----:B------:R-:W-:Y:S01]  /*01b0*/  UMOV UR5, 0x1 ;  /* 0x0000000100057882 */ /* 0x000fe20000000000 */
[----:B------:R-:W-:Y:S02]  /*01c0*/  UMOV UR6, 0x8 ;  /* 0x0000000800067882 */ /* 0x000fe40000000000 */
[----:B------:R-:W-:-:S04]  /*01d0*/  UIADD3 UR6, -UR6, 0x100000, URZ ;  /* 0x0010000006067890 */ /* 0x000fc8000fffe13f */
[----:B------:R-:W-:Y:S02]  /*01e0*/  USHF.L.U32 UR7, UR6, 0xb, URZ ;  /* 0x0000000b06077899 */ /* 0x000fe4000800063f */
[----:B------:R-:W-:Y:S02]  /*01f0*/  USHF.L.U32 UR6, UR6, 0x1, URZ ;  /* 0x0000000106067899 */ /* 0x000fe4000800063f */
[----:B0-----:R-:W-:Y:S02]  /*0200*/  ULEA UR8, UR8, UR4, 0x18 ;  /* 0x0000000408087291 */ /* 0x001fe4000f8ec03f */
[----:B------:R-:W-:-:S04]  /*0210*/  UIADD3 UR4, -UR5, 0x100000, URZ ;  /* 0x0010000005047890 */ /* 0x000fc8000fffe13f */
[----:B------:R-:W-:Y:S02]  /*0220*/  USHF.L.U32 UR5, UR4, 0xb, URZ ;  /* 0x0000000b04057899 */ /* 0x000fe4000800063f */
[----:B------:R-:W-:Y:S01]  /*0230*/  USHF.L.U32 UR4, UR4, 0x1, URZ ;  /* 0x0000000104047899 */ /* 0x000fe2000800063f */
[----:B------:R-:W0:Y:S11]  /*0240*/  FENCE.VIEW.ASYNC.S ;  /* 0x00000000000073c6 */ /* 0x000e360000000000 */
[----:B0-----:R0:W1:Y:S01]  /*0250*/  SYNCS.EXCH.64 URZ, [UR8], UR4 ;  /* 0x00000004083f75b2 */ /* 0x0010620008000100 */
[----:B------:R0:W2:Y:S01]  /*0260*/  SYNCS.EXCH.64 URZ, [UR8+0x70], UR6 ;  /* 0x00007006083f75b2 */ /* 0x0000a20008000100 */
[----:B------:R0:W3:Y:S01]  /*0270*/  SYNCS.EXCH.64 URZ, [UR8+0x8], UR4 ;  /* 0x00000804083f75b2 */ /* 0x0000e20008000100 */
[----:B------:R0:W4:Y:S01]  /*0280*/  SYNCS.EXCH.64 URZ, [UR8+0x78], UR6 ;  /* 0x00007806083f75b2 */ /* 0x0001220008000100 */
[----:B------:R0:W0:Y:S01]  /*0290*/  SYNCS.EXCH.64 URZ, [UR8+0x10], UR4 ;  /* 0x00001004083f75b2 */ /* 0x0000220008000100 */
        /* <DEDUP_REMOVED lines=23> */
[----:B-1234-:R-:W-:Y:S01]  /*0410*/  NOP ;  /* 0x0000000000007918 */ /* 0x01efe20000000000 */
.L_x_3:
[----:B0-----:R-:W-:Y:S05]  /*0420*/  BSYNC B0 ;  /* 0x0000000000007941 */ /* 0x001fea0003800000 */
.L_x_2:
[----:B------:R-:W-:Y:S01]  /*0430*/  SHF.R.S32.HI R5, RZ, 0x1f, R0 ;  /* 0x0000001fff057819 */ /* 0x000fe20000011400 */
[----:B------:R-:W0:Y:S01]  /*0440*/  SHFL.IDX PT, R2, R2, RZ, 0x1f ;  /* 0x00001fff02027589 */ /* 0x000e2200000e0000 */
[----:B------:R-:W1:Y:S01]  /*0450*/  S2UR UR8, SR_CTAID.X ;  /* 0x00000000000879c3 */ /* 0x000e620000002500 */
[----:B------:R-:W-:Y:S02]  /*0460*/  ELECT P0, URZ, PT ;  /* 0x00000000003f782f */ /* 0x000fe40003800000 */
[----:B------:R-:W-:Y:S01]  /*0470*/  LEA.HI R5, R5, R0, RZ, 0x7 ;  /* 0x0000000005057211 */ /* 0x000fe200078f38ff */
[----:B------:R-:W2:Y:S01]  /*0480*/  S2R R8, SR_CTAID.Y ;  /* 0x0000000000087919 */ /* 0x000ea20000002600 */
[----:B------:R-:W-:Y:S01]  /*0490*/  SHF.R.S32.HI R11, RZ, 0x1f, R4 ;  /* 0x0000001fff0b7819 */ /* 0x000fe20000011404 */
[----:B------:R-:W-:Y:S01]  /*04a0*/  ULDC UR4, c[0x0][0x150] ;  /* 0x0000540000047ab9 */ /* 0x000fe20000000800 */
[----:B------:R-:W-:Y:S01]  /*04b0*/  LOP3.LUT R5, R5, 0xffffff80, RZ, 0xc0, !PT ;  /* 0xffffff8005057812 */ /* 0x000fe200078ec0ff */
[----:B------:R-:W-:Y:S01]  /*04c0*/  VIADD R16, R3, 0xffffffff ;  /* 0xffffffff03107836 */ /* 0x000fe20000000000 */
[----:B------:R-:W-:Y:S01]  /*04d0*/  LEA.HI R11, R11, R4, RZ, 0x2 ;  /* 0x000000040b0b7211 */ /* 0x000fe200078f10ff */
[----:B------:R-:W3:Y:S01]  /*04e0*/  LDC R12, c[0x0][0x144] ;  /* 0x00005100ff0c7b82 */ /* 0x000ee20000000800 */
[----:B------:R-:W-:Y:S01]  /*04f0*/  NOP ;  /* 0x0000000000007918 */ /* 0x000fe20000000000 */
[----:B------:R-:W-:Y:S01]  /*0500*/  IMAD.IADD R6, R0, 0x1, -R5 ;  /* 0x0000000100067824 */ /* 0x000fe200078e0a05 */
[----:B------:R-:W-:Y:S01]  /*0510*/  LOP3.LUT R11, R11, 0x3ffffffc, RZ, 0xc0, !PT ;  /* 0x3ffffffc0b0b7812 */ /* 0x000fe200078ec0ff */
[----:B------:R-:W-:Y:S01]  /*0520*/  NOP ;  /* 0x0000000000007918 */ /* 0x000fe20000000000 */
[----:B------:R-:W-:-:S02]  /*0530*/  ISETP.NE.AND P4, PT, R3, RZ, PT ;  /* 0x000000ff0300720c */ /* 0x000fc40003f85270 */
[----:B------:R-:W-:Y:S01]  /*0540*/  SHF.R.S32.HI R5, RZ, 0x1f, R6 ;  /* 0x0000001fff057819 */ /* 0x000fe20000011406 */
[----:B------:R-:W-:Y:S01]  /*0550*/  IMAD.IADD R4, R4, 0x1, -R11 ;  /* 0x0000000104047824 */ /* 0x000fe200078e0a0b */
[----:B------:R-:W4:Y:S01]  /*0560*/  LDC R14, c[0x0][0x140] ;  /* 0x00005000ff0e7b82 */ /* 0x000f220000000800 */
[----:B------:R-:W-:Y:S02]  /*0570*/  ISETP.GE.U32.AND P6, PT, R16, 0x2, PT ;  /* 0x000000021000780c */ /* 0x000fe40003fc6070 */
[----:B------:R-:W-:Y:S02]  /*0580*/  LEA.HI R5, R5, R6, RZ, 0x3 ;  /* 0x0000000605057211 */ /* 0x000fe400078f18ff */
[----:B0-----:R-:W-:Y:S02]  /*0590*/  ISETP.NE.OR P0, PT, R2, RZ, !P0 ;  /* 0x000000ff0200720c */ /* 0x001fe40004705670 */
[--C-:B------:R-:W-:Y:S01]  /*05a0*/  SHF.R.S32.HI R2, RZ, 0x3, R5.reuse ;  /* 0x00000003ff027819 */ /* 0x100fe20000011405 */
[----:B------:R-:W0:Y:S01]  /*05b0*/  LDC R13, c[0x0][0x148] ;  /* 0x00005200ff0d7b82 */ /* 0x000e220000000800 */
[----:B------:R-:W-:-:S02]  /*05c0*/  SHF.R.S32.HI R5, RZ, 0x1f, R5 ;  /* 0x0000001fff057819 */ /* 0x000fc40000011405 */
[----:B-1----:R-:W-:Y:S02]  /*05d0*/  I2FP.F32.U32 R10, UR8 ;  /* 0x00000008000a7c45 */ /* 0x002fe40008201000 */
[----:B------:R-:W-:-:S03]  /*05e0*/  LEA.HI R5, R5, R2, RZ, 0x2 ;  /* 0x0000000205057211 */ /* 0x000fc600078f10ff */
[----:B------:R-:W-:Y:S01]  /*05f0*/  FMUL R10, R10, UR4 ;  /* 0x000000040a0a7c20 */ /* 0x000fe20008400000 */
[----:B------:R-:W-:Y:S01]  /*0600*/  LOP3.LUT R5, R5, 0xfffffffc, RZ, 0xc0, !PT ;  /* 0xfffffffc05057812 */ /* 0x000fe200078ec0ff */
[----:B------:R-:W-:Y:S01]  /*0610*/  VOTEU.ALL UP0, P0 ;  /* 0x00000000003f7886 */ /* 0x000fe20000000000 */
[----:B------:R-:W-:Y:S01]  /*0620*/  ULDC UR4, c[0x0][0x154] ;  /* 0x0000550000047ab9 */ /* 0x000fe20000000800 */
[----:B------:R-:W-:Y:S02]  /*0630*/  VOTEU.ALL UP1, P0 ;  /* 0x00000000003f7886 */ /* 0x000fe40000020000 */
[----:B------:R-:W-:Y:S01]  /*0640*/  IMAD.IADD R5, R2, 0x1, -R5 ;  /* 0x0000000102057824 */ /* 0x000fe200078e0a05 */
[----:B------:R-:W1:Y:S01]  /*0650*/  F2I.U32.TRUNC.NTZ R10, R10 ;  /* 0x0000000a000a7305 */ /* 0x000e62000020f000 */
[----:B------:R-:W5:Y:S01]  /*0660*/  @!UP0 S2UR UR7, SR_CgaCtaId ;  /* 0x00000000000789c3 */ /* 0x000f620000008800 */
[----:B------:R-:W-:Y:S01]  /*0670*/  @!UP0 UMOV UR6, 0x400 ;  /* 0x0000040000068882 */ /* 0x000fe20000000000 */
[----:B------:R-:W-:Y:S01]  /*0680*/  IMAD R5, R4, 0x4, R5 ;  /* 0x0000000404057824 */ /* 0x000fe200078e0205 */
[----:B--2---:R-:W-:-:S02]  /*0690*/  I2FP.F32.U32 R4, R8 ;  /* 0x0000000800047245 */ /* 0x004fc40000201000 */
[----:B----4-:R-:W-:Y:S02]  /*06a0*/  ISETP.EQ.U32.AND P3, PT, R14, 0x1, PT ;  /* 0x000000010e00780c */ /* 0x010fe40003f62070 */
[----:B------:R-:W-:-:S04]  /*06b0*/  SHF.R.S32.HI R2, RZ, 0x1f, R5 ;  /* 0x0000001fff027819 */ /* 0x000fc80000011405 */
[----:B------:R-:W-:Y:S01]  /*06c0*/  LEA.HI R2, R2, R5, RZ, 0x2 ;  /* 0x0000000502027211 */ /* 0x000fe200078f10ff */
[----:B-1----:R-:W-:-:S03]  /*06d0*/  IMAD.MOV R11, RZ, RZ, -R10 ;  /* 0x000000ffff0b7224 */ /* 0x002fc600078e0a0a */
[----:B------:R-:W-:Y:S01]  /*06e0*/  LOP3.LUT R2, R2, 0xfffffffc, RZ, 0xc0, !PT ;  /* 0xfffffffc02027812 */ /* 0x000fe200078ec0ff */
[----:B------:R-:W-:Y:S01]  /*06f0*/  FMUL R10, R4, UR4 ;  /* 0x00000004040a7c20 */ /* 0x000fe20008400000 */
[----:B------:R-:W-:Y:S01]  /*0700*/  IMAD.SHL.U32 R4, R5, 0x4, RZ ;  /* 0x0000000405047824 */ /* 0x000fe200078e00ff */
[----:B------:R-:W-:Y:S01]  /*0710*/  UMOV UR4, 0x20 ;  /* 0x0000002000047882 */ /* 0x000fe20000000000 */
[----:B---3--:R-:W-:Y:S01]  /*0720*/  IMAD R12, R12, R11, UR8 ;  /* 0x000000080c0c7e24 */ /* 0x008fe2000f8e020b */
[----:B------:R-:W-:-:S04]  /*0730*/  @!UP0 UIADD3 UR4, -UR4, 0x100000, URZ ;  /* 0x0010000004048890 */ /* 0x000fc8000fffe13f */
[----:B------:R-:W-:Y:S02]  /*0740*/  @!UP0 USHF.L.U32 UR5, UR4, 0xb, URZ ;  /* 0x0000000b04058899 */ /* 0x000fe4000800063f */
[----:B------:R-:W-:Y:S01]  /*0750*/  @!UP0 USHF.L.U32 UR4, UR4, 0x1, URZ ;  /* 0x0000000104048899 */ /* 0x000fe2000800063f */
[C---:B------:R-:W-:Y:S01]  /*0760*/  IMAD.IADD R11, R5.reuse, 0x1, -R2 ;  /* 0x00000001050b7824 */ /* 0x040fe200078e0a02 */
[----:B------:R-:W-:Y:S01]  /*0770*/  SHF.R.S32.HI R2, RZ, 0x1f, R7 ;  /* 0x0000001fff027819 */ /* 0x000fe20000011407 */
[----:B------:R-:W1:Y:S01]  /*0780*/  F2I.U32.TRUNC.NTZ R10, R10 ;  /* 0x0000000a000a7305 */ /* 0x000e62000020f000 */
[----:B------:R-:W-:Y:S01]  /*0790*/  LOP3.LUT R5, R5, 0xc, R4, 0x78, !PT ;  /* 0x0000000c05057812 */ /* 0x000fe200078e7804 */
[----:B-----5:R-:W-:Y:S01]  /*07a0*/  @!UP0 ULEA UR6, UR7, UR6, 0x18 ;  /* 0x0000000607068291 */ /* 0x020fe2000f8ec03f */
[----:B------:R-:W-:Y:S01]  /*07b0*/  ISETP.NE.AND P2, PT, R11, R12, PT ;  /* 0x0000000c0b00720c */ /* 0x000fe20003f45270 */
[----:B------:R-:W-:Y:S01]  /*07c0*/  VOTEU.ALL UP0, P0 ;  /* 0x00000000003f7886 */ /* 0x000fe20000000000 */
[----:B------:R-:W-:-:S02]  /*07d0*/  LEA.HI R2, R2, R7, RZ, 0x2 ;  /* 0x0000000702027211 */ /* 0x000fc400078f10ff */
[----:B------:R-:W-:Y:S01]  /*07e0*/  LOP3.LUT P0, RZ, R6, 0x7, RZ, 0xc0, !PT ;  /* 0x0000000706ff7812 */ /* 0x000fe2000780c0ff */
[----:B------:R-:W-:Y:S01]  /*07f0*/  IMAD.MOV.U32 R6, RZ, RZ, 0x1 ;  /* 0x00000001ff067424 */ /* 0x000fe200078e00ff */
[----:B------:R-:W-:Y:S02]  /*0800*/  LOP3.LUT R2, R2, 0xfffffffc, RZ, 0xc0, !PT ;  /* 0xfffffffc02027812 */ /* 0x000fe400078ec0ff */
[----:B------:R-:W-:-:S03]  /*0810*/  ISETP.LT.U32.AND P0, PT, R5, 0x4, !P0 ;  /* 0x000000040500780c */ /* 0x000fc60004701070 */
[----:B------:R-:W-:Y:S01]  /*0820*/  IMAD.IADD R7, R7, 0x1, -R2 ;  /* 0x0000000107077824 */ /* 0x000fe200078e0a02 */
[----:B------:R-:W2:Y:S02]  /*0830*/  FENCE.VIEW.ASYNC.S ;  /* 0x00000000000073c6 */ /* 0x000ea40000000000 */
[----:B--2---:R2:W3:Y:S01]  /*0840*/  @!UP0 SYNCS.EXCH.64 URZ, [UR6+0xf0], UR4 ;  /* 0x0000f004063f85b2 */ /* 0x0044e20008000100 */
[----:B------:R-:W-:Y:S01]  /*0850*/  @P2 SHF.R.S32.HI R2, RZ, 0x1f, R5 ;  /* 0x0000001fff022819 */ /* 0x000fe20000011405 */
[----:B-1----:R-:W-:Y:S01]  /*0860*/  IMAD.MOV R20, RZ, RZ, -R10 ;  /* 0x000000ffff147224 */ /* 0x002fe200078e0a0a */
[----:B------:R-:W-:Y:S02]  /*0870*/  ISETP.NE.AND P1, PT, R7, 0x3, PT ;  /* 0x000000030700780c */ /* 0x000fe40003f25270 */
[----:B------:R-:W-:Y:S01]  /*0880*/  @P2 LEA.HI R2, R2, R5, RZ, 0x2 ;  /* 0x0000000502022211 */ /* 0x000fe200078f10ff */
[----:B0-----:R-:W-:Y:S01]  /*0890*/  IMAD R11, R13, R20, R8 ;  /* 0x000000140d0b7224 */ /* 0x001fe200078e0208 */
[----:B------:R-:W-:-:S02]  /*08a0*/  ISETP.EQ.OR P1, PT, R7, RZ, !P1 ;  /* 0x000000ff0700720c */ /* 0x000fc40004f22670 */
[----:B------:R-:W-:Y:S02]  /*08b0*/  @P2 SHF.R.S32.HI R2, RZ, 0x2, R2 ;  /* 0x00000002ff022819 */ /* 0x000fe40000011402 */
[----:B------:R-:W-:Y:S02]  /*08c0*/  ISETP.EQ.AND P1, PT, R3, RZ, P1 ;  /* 0x000000ff0300720c */ /* 0x000fe40000f22270 */
[----:B------:R-:W-:Y:S02]  /*08d0*/  @P2 ISETP.NE.AND P5, PT, R2, R11, PT ;  /* 0x0000000b0200220c */ /* 0x000fe40003fa5270 */
[----:B------:R-:W-:Y:S01]  /*08e0*/  SEL R3, RZ, 0x1, !P0 ;  /* 0x00000001ff037807 */ /* 0x000fe20004000000 */
[----:B------:R2:W0:Y:S01]  /*08f0*/  @!UP1 SYNCS.EXCH.64 URZ, [UR6+0xf8], UR4 ;  /* 0x0000f804063f95b2 */ /* 0x0004220008000100 */
[----:B------:R-:W-:Y:S01]  /*0900*/  @P2 SEL R6, RZ, 0x1, P5 ;  /* 0x00000001ff062807 */ /* 0x000fe20002800000 */
[----:B------:R-:W-:Y:S01]  /*0910*/  NOP ;  /* 0x0000000000007918 */ /* 0x000fe20000000000 */
[----:B------:R-:W-:-:S02]  /*0920*/  SEL R4, RZ, 0x1, !P1 ;  /* 0x00000001ff047807 */ /* 0x000fc40004800000 */
[----:B------:R-:W-:Y:S02]  /*0930*/  LOP3.LUT R6, R6, R3, RZ, 0xc0, !PT ;  /* 0x0000000306067212 */ /* 0x000fe400078ec0ff */
[----:B------:R-:W-:Y:S01]  /*0940*/  SEL R4, R4, 0x2, P6 ;  /* 0x0000000204047807 */ /* 0x000fe20003000000 */
[----:B--23--:R-:W-:Y:S06]  /*0950*/  @!P3 BRA `(.L_x_4) ;  /* 0x000000000008b947 */ /* 0x00cfec0003800000 */
[----:B0-----:R-:W-:Y:S01]  /*0960*/  UCGABAR_ARV ;  /* 0x00000000000079c7 */ /* 0x001fe20008000000 */
[----:B------:R-:W-:Y:S05]  /*0970*/  BRA `(.L_x_5) ;  /* 0x0000000000047947 */ /* 0x000fea0003800000 */
.L_x_4:
[----:B0-----:R-:W-:Y:S01]  /*0980*/  NOP ;  /* 0x0000000000007918 */ /* 0x001fe20000000000 */
.L_x_5:
[----:B------:R-:W0:Y:S01]  /*0990*/  LDC R2, c[0x0][0x65c] ;  /* 0x00019700ff027b82 */ /* 0x000e220000000800 */
[----:B------:R-:W-:Y:S01]  /*09a0*/  IMAD.MOV.U32 R3, RZ, RZ, RZ ;  /* 0x000000ffff037224 */ /* 0x000fe200078e00ff */
[----:B0-----:R-:W-:Y:S01]  /*09b0*/  ISETP.NE.AND P2, PT, R2, 0x1, PT ;  /* 0x000000010200780c */ /* 0x001fe20003f45270 */
[----:B------:R-:W-:-:S12]  /*09c0*/  IMAD.U32 R2, RZ, RZ, UR8 ;  /* 0x00000008ff027e24 */ /* 0x000fd8000f8e00ff */
[----:B------:R-:W0:Y:S01]  /*09d0*/  @P2 LDC R15, c[0x0][0x10] ;  /* 0x00000400ff0f2b82 */ /* 0x000e220000000800 */
[----:B------:R-:W-:Y:S02]  /*09e0*/  @P2 IMAD.MOV.U32 R9, RZ, RZ, RZ ;  /* 0x000000ffff092224 */ /* 0x000fe400078e00ff */
[----:B------:R-:W-:-:S05]  /*09f0*/  @P2 IMAD.MOV.U32 R17, RZ, RZ, RZ ;  /* 0x000000ffff112224 */ /* 0x000fca00078e00ff */
[----:B------:R-:W1:Y:S01]  /*0a00*/  @!P2 LDC R11, c[0x0][0xc] ;  /* 0x00000300ff0bab82 */ /* 0x000e620000000800 */
[----:B0-----:R-:W-:-:S04]  /*0a10*/  @P2 IMAD.WIDE.U32 R14, R15, UR8, R8 ;  /* 0x000000080f0e2c25 */ /* 0x001fc8000f8e0008 */
[----:B-1----:R-:W-:-:S04]  /*0a20*/  @!P2 IMAD.WIDE.U32 R10, R8, R11, R2 ;  /* 0x0000000b080aa225 */ /* 0x002fc800078e0002 */
[----:B------:R-:W-:Y:S02]  /*0a30*/  @P2 IMAD.MOV.U32 R2, RZ, RZ, R14 ;  /* 0x000000ffff022224 */ /* 0x000fe400078e000e */
[----:B------:R-:W-:Y:S02]  /*0a40*/  @P2 IMAD.IADD R3, R15, 0x1, R17 ;  /* 0x000000010f032824 */ /* 0x000fe400078e0211 */
[----:B------:R-:W-:Y:S02]  /*0a50*/  @!P2 IMAD.MOV.U32 R2, RZ, RZ, R10 ;  /* 0x000000ffff02a224 */ /* 0x000fe400078e000a */
[----:B------:R-:W-:Y:S01]  /*0a60*/  @!P2 IMAD.MOV.U32 R3, RZ, RZ, R11 ;  /* 0x000000ffff03a224 */ /* 0x000fe200078e000b */
[----:B------:R-:W-:Y:S06]  /*0a70*/  @!P3 BRA `(.L_x_6) ;  /* 0x00000000000cb947 */ /* 0x000fec0003800000 */
[----:B------:R-:W-:Y:S01]  /*0a80*/  UCGABAR_WAIT ;  /* 0x0000000000007dc7 */ /* 0x000fe20008000000 */
[----:B------:R-:W-:Y:S01]  /*0a90*/  CCTL.IVALL ;  /* 0x00000000ff00798f */ /* 0x000fe20002000000 */
[----:B------:R-:W-:Y:S05]  /*0aa0*/  BRA `(.L_x_7) ;  /* 0x0000000000047947 */ /* 0x000fea0003800000 */
.L_x_6:
[----:B------:R-:W-:Y:S06]  /*0ab0*/  BAR.SYNC.DEFER_BLOCKING 0x0 ;  /* 0x0000000000007b1d */ /* 0x000fec0000010000 */
.L_x_7:
[----:B------:R-:W-:Y:S05]  /*0ac0*/  @!P4 BRA `(.L_x_8) ;  /* 0x000000740048c947 */ /* 0x000fea0003800000 */
[----:B------:R-:W-:-:S13]  /*0ad0*/  ISETP.GT.U32.AND P0, PT, R16, 0x1, PT ;  /* 0x000000011000780c */ /* 0x000fda0003f04070 */
[----:B------:R-:W-:Y:S05]  /*0ae0*/  @P0 EXIT ;  /* 0x000000000000094d */ /* 0x000fea0003800000 */
[----:B------:R-:W-:Y:S01]  /*0af0*/  ULDC.64 UR4, c[0x0][0x650] ;  /* 0x0001940000047ab9 */ /* 0x000fe20000000a00 */
[----:B------:R-:W-:Y:S01]  /*0b00*/  PRMT R14, RZ, 0x7610, R14 ;  /* 0x00007610ff0e7816 */ /* 0x000fe2000000000e */
[----:B------:R-:W-:Y:S01]  /*0b10*/  IMAD.MOV.U32 R10, RZ, RZ, -0x1 ;  /* 0xffffffffff0a7424 */ /* 0x000fe200078e00ff */
[----:B------:R-:W-:Y:S01]  /*0b20*/  ISETP.GE.U32.AND P0, PT, R2, UR4, PT ;  /* 0x0000000402007c0c */ /* 0x000fe2000bf06070 */
[----:B------:R-:W-:Y:S02]  /*0b30*/  IMAD.MOV.U32 R11, RZ, RZ, -0x1 ;  /* 0xffffffffff0b7424 */ /* 0x000fe400078e00ff */
[----:B------:R-:W-:Y:S01]  /*0b40*/  IMAD.MOV.U32 R7, RZ, RZ, -0x1 ;  /* 0xffffffffff077424 */ /* 0x000fe200078e00ff */
[----:B------:R-:W-:-:S13]  /*0b50*/  ISETP.GE.U32.AND.EX P0, PT, R3, UR5, PT, P0 ;  /* 0x0000000503007c0c */ /* 0x000fda000bf06100 */
[----:B------:R-:W-:Y:S05]  /*0b60*/  @P0 BRA `(.L_x_9) ;  /* 0x0000000400280947 */ /* 0x000fea0003800000 */
[----:B------:R-:W0:Y:S01]  /*0b70*/  LDC.64 R22, c[0x0][0x628] ;  /* 0x00018a00ff167b82 */ /* 0x000e220000000a00 */
[----:B------:R-:W-:Y:S02]  /*0b80*/  IMAD.MOV.U32 R10, RZ, RZ, R2 ;  /* 0x000000ffff0a7224 */ /* 0x000fe400078e0002 */
[----:B------:R-:W-:-:S05]  /*0b90*/  IMAD.MOV.U32 R11, RZ, RZ, R3 ;  /* 0x000000ffff0b7224 */ /* 0x000fca00078e0003 */
[----:B------:R-:W1:Y:S08]  /*0ba0*/  LDC R18, c[0x0][0x630] ;  /* 0x00018c00ff127b82 */ /* 0x000e700000000800 */
[----:B------:R-:W2:Y:S01]  /*0bb0*/  LDC.64 R24, c[0x0][0x620] ;  /* 0x00018800ff187b82 */ /* 0x000ea20000000a00 */
[----:B0-----:R-:W-:-:S04]  /*0bc0*/  ISETP.NE.U32.AND P0, PT, R22, RZ, PT ;  /* 0x000000ff1600720c */ /* 0x001fc80003f05070 */
[----:B------:R-:W-:-:S13]  /*0bd0*/  ISETP.NE.AND.EX P0, PT, R23, RZ, PT, P0 ;  /* 0x000000ff1700720c */ /* 0x000fda0003f05300 */
[----:B-12---:R-:W-:Y:S05]  /*0be0*/  @!P0 BRA `(.L_x_10) ;  /* 0x0000000000288947 */ /* 0x006fea0003800000 */
[----:B------:R-:W0:Y:S02]  /*0bf0*/  LDC R7, c[0x0][0x634] ;  /* 0x00018d00ff077b82 */ /* 0x000e240000000800 */
[----:B0-----:R-:W-:-:S05]  /*0c00*/  IADD3 R7, P0, R2, R7, RZ ;  /* 0x0000000702077210 */ /* 0x001fca0007f1e0ff */
[----:B------:R-:W-:-:S04]  /*0c10*/  IMAD.X R19, RZ, RZ, R3, P0 ;  /* 0x000000ffff137224 */ /* 0x000fc800000e0603 */
[----:B------:R-:W-:-:S04]  /*0c20*/  IMAD.WIDE.U32 R10, R19, R22, RZ ;  /* 0x00000016130a7225 */ /* 0x000fc800078e00ff */
[----:B------:R-:W-:-:S04]  /*0c30*/  IMAD.WIDE.U32 R14, P0, R7, R23, R10 ;  /* 0x00000017070e7225 */ /* 0x000fc8000780000a */
[----:B------:R-:W-:-:S04]  /*0c40*/  IMAD.WIDE.U32 R10, R7, R22, RZ ;  /* 0x00000016070a7225 */ /* 0x000fc800078e00ff */
[----:B------:R-:W-:Y:S01]  /*0c50*/  IMAD.X R17, RZ, RZ, RZ, P0 ;  /* 0x000000ffff117224 */ /* 0x000fe200000e06ff */
[----:B------:R-:W-:Y:S01]  /*0c60*/  IADD3 RZ, P0, R11, R14, RZ ;  /* 0x0000000e0bff7210 */ /* 0x000fe20007f1e0ff */
[----:B------:R-:W-:-:S04]  /*0c70*/  IMAD.MOV.U32 R16, RZ, RZ, R15 ;  /* 0x000000ffff107224 */ /* 0x000fc800078e000f */
[----:B------:R-:W-:-:S08]  /*0c80*/  IMAD.WIDE.U32.X R10, R19, R23, R16, P0 ;  /* 0x00000017130a7225 */ /* 0x000fd000000e0410 */
.L_x_10:
[----:B------:R-:W0:Y:S01]  /*0c90*/  LDC.64 R26, c[0x0][0x640] ;  /* 0x00019000ff1a7b82 */ /* 0x000e220000000a00 */
[--C-:B------:R-:W-:Y:S01]  /*0ca0*/  SHF.R.U64 R28, R10, R18, R11.reuse ;  /* 0x000000120a1c7219 */ /* 0x100fe2000000120b */
[----:B------:R-:W-:Y:S01]  /*0cb0*/  IMAD R29, R13, R20, R8 ;  /* 0x000000140d1d7224 */ /* 0x000fe200078e0208 */
[----:B------:R-:W-:Y:S01]  /*0cc0*/  SHF.R.U32.HI R7, RZ, R18, R11 ;  /* 0x00000012ff077219 */ /* 0x000fe2000001160b */
[----:B------:R-:W-:Y:S01]  /*0cd0*/  IMAD.MOV.U32 R23, RZ, RZ, 0x1 ;  /* 0x00000001ff177424 */ /* 0x000fe200078e00ff */
[----:B------:R-:W-:-:S03]  /*0ce0*/  IADD3 R9, P0, RZ, -R28, RZ ;  /* 0x8000001cff097210 */ /* 0x000fc60007f1e0ff */
[----:B------:R-:W1:Y:S02]  /*0cf0*/  LDC R16, c[0x0][0x618] ;  /* 0x00018600ff107b82 */ /* 0x000e640000000800 */
[----:B------:R-:W-:Y:S02]  /*0d00*/  IMAD.X R7, RZ, RZ, ~R7, P0 ;  /* 0x000000ffff077224 */ /* 0x000fe400000e0e07 */
[----:B------:R-:W-:-:S04]  /*0d10*/  IMAD.WIDE.U32 R10, R9, R24, R2 ;  /* 0x00000018090a7225 */ /* 0x000fc800078e0002 */
[----:B------:R-:W2:Y:S01]  /*0d20*/  LDC R15, c[0x0][0x608] ;  /* 0x00018200ff0f7b82 */ /* 0x000ea20000000800 */
[----:B------:R-:W-:-:S04]  /*0d30*/  IMAD R14, R7, R24, RZ ;  /* 0x00000018070e7224 */ /* 0x000fc800078e02ff */
[----:B------:R-:W-:-:S03]  /*0d40*/  IMAD R7, R9, R25, R14 ;  /* 0x0000001909077224 */ /* 0x000fc600078e020e */
[----:B------:R-:W3:Y:S01]  /*0d50*/  LDC R22, c[0x0][0x658] ;  /* 0x00019600ff167b82 */ /* 0x000ee20000000800 */
[----:B------:R-:W-:Y:S01]  /*0d60*/  IMAD.IADD R7, R11, 0x1, R7 ;  /* 0x000000010b077824 */ /* 0x000fe200078e0207 */
[----:B0-----:R-:W-:-:S04]  /*0d70*/  ISETP.NE.U32.AND P0, PT, R26, RZ, PT ;  /* 0x000000ff1a00720c */ /* 0x001fc80003f05070 */
[----:B------:R-:W-:Y:S02]  /*0d80*/  ISETP.NE.AND.EX P0, PT, R27, RZ, PT, P0 ;  /* 0x000000ff1b00720c */ /* 0x000fe40003f05300 */
[----:B------:R-:W0:Y:S01]  /*0d90*/  LDC R18, c[0x0][0x600] ;  /* 0x00018000ff127b82 */ /* 0x000e220000000800 */
[-CC-:B-1----:R-:W-:Y:S02]  /*0da0*/  SHF.R.U64 R19, R10, R16.reuse, R7.reuse ;  /* 0x000000100a137219 */ /* 0x182fe40000001207 */
[----:B------:R-:W-:Y:S01]  /*0db0*/  SHF.R.U32.HI R10, RZ, R16, R7 ;  /* 0x00000010ff0a7219 */ /* 0x000fe20000011607 */
[----:B------:R-:W-:-:S04]  /*0dc0*/  IMAD.MOV.U32 R7, RZ, RZ, -0x1 ;  /* 0xffffffffff077424 */ /* 0x000fc800078e00ff */
[----:B------:R-:W1:Y:S01]  /*0dd0*/  LDC R21, c[0x0][0x648] ;  /* 0x00019200ff157b82 */ /* 0x000e620000000800 */
[-CC-:B--2---:R-:W-:Y:S02]  /*0de0*/  SHF.R.U64 R16, R19, R15.reuse, R10.reuse ;  /* 0x0000000f13107219 */ /* 0x184fe4000000120a */
[----:B------:R-:W-:-:S05]  /*0df0*/  SHF.R.U32.HI R9, RZ, R15, R10 ;  /* 0x0000000fff097219 */ /* 0x000fca000001160a */
[----:B------:R-:W2:Y:S01]  /*0e00*/  LDC R24, c[0x0][0x638] ;  /* 0x00018e00ff187b82 */ /* 0x000ea20000000800 */
[-CC-:B---3--:R-:W-:Y:S02]  /*0e10*/  SHF.R.U64 R20, R16, R22.reuse, R9.reuse ;  /* 0x0000001610147219 */ /* 0x188fe40000001209 */
[-C--:B------:R-:W-:Y:S02]  /*0e20*/  SHF.L.U32 R7, R7, R22.reuse, RZ ;  /* 0x0000001607077219 */ /* 0x080fe400000006ff */
[----:B------:R-:W-:Y:S01]  /*0e30*/  SHF.R.U32.HI R9, RZ, R22, R9 ;  /* 0x00000016ff097219 */ /* 0x000fe20000011609 */
[----:B------:R-:W-:Y:S01]  /*0e40*/  IMAD.MOV.U32 R8, RZ, RZ, R20 ;  /* 0x000000ffff087224 */ /* 0x000fe200078e0014 */
[----:B------:R-:W-:Y:S01]  /*0e50*/  LOP3.LUT R13, RZ, R7, RZ, 0x33, !PT ;  /* 0x00000007ff0d7212 */ /* 0x000fe200078e33ff */
[----:B------:R-:W3:Y:S01]  /*0e60*/  LDC R25, c[0x0][0x610] ;  /* 0x00018400ff197b82 */ /* 0x000ee20000000800 */
[----:B------:R-:W-:Y:S05]  /*0e70*/  @!P0 BRA `(.L_x_11) ;  /* 0x0000000000288947 */ /* 0x000fea0003800000 */
[----:B------:R-:W4:Y:S02]  /*0e80*/  LDC R7, c[0x0][0x64c] ;  /* 0x00019300ff077b82 */ /* 0x000f240000000800 */
[----:B----4-:R-:W-:-:S05]  /*0e90*/  IADD3 R7, P0, R20, R7, RZ ;  /* 0x0000000714077210 */ /* 0x010fca0007f1e0ff */
        /* <DEDUP_REMOVED lines=8> */
.L_x_11:
[----:B-1----:R-:W-:Y:S01]  /*0f20*/  SHF.R.U64 R9, R8, R21, R9 ;  /* 0x0000001508097219 */ /* 0x002fe20000001209 */
[----:B0-----:R-:W-:Y:S01]  /*0f30*/  VIADD R10, R18, 0xffffffff ;  /* 0xffffffff120a7836 */ /* 0x001fe20000000000 */
[----:B------:R-:W-:Y:S01]  /*0f40*/  SHF.L.U32 R7, R23, R22, RZ ;  /* 0x0000001617077219 */ /* 0x000fe200000006ff */
[----:B------:R-:W-:Y:S01]  /*0f50*/  IMAD.MOV.U32 R14, RZ, RZ, 0x1 ;  /* 0x00000001ff0e7424 */ /* 0x000fe200078e00ff */
[----:B------:R-:W-:Y:S01]  /*0f60*/  LOP3.LUT R8, R16, R13, RZ, 0xc0, !PT ;  /* 0x0000000d10087212 */ /* 0x000fe200078ec0ff */
[----:B------:R-:W-:Y:S01]  /*0f70*/  IMAD.MOV R11, RZ, RZ, -R9 ;  /* 0x000000ffff0b7224 */ /* 0x000fe200078e0a09 */
[----:B------:R-:W-:Y:S02]  /*0f80*/  SEL R12, R12, R29, !P2 ;  /* 0x0000001d0c0c7207 */ /* 0x000fe40005000000 */
[----:B------:R-:W-:Y:S01]  /*0f90*/  LOP3.LUT R10, R19, R10, RZ, 0xc0, !PT ;  /* 0x0000000a130a7212 */ /* 0x000fe200078ec0ff */
[----:B------:R-:W-:Y:S02]  /*0fa0*/  IMAD R9, R7, R9, R8 ;  /* 0x0000000907097224 */ /* 0x000fe400078e0208 */
[----:B--2---:R-:W-:-:S02]  /*0fb0*/  IMAD R7, R11, R24, R20 ;  /* 0x000000180b077224 */ /* 0x004fc400078e0214 */
[----:B---3--:R-:W-:Y:S02]  /*0fc0*/  IMAD R12, R9, R25, R12 ;  /* 0x00000019090c7224 */ /* 0x008fe400078e020c */
[----:B------:R-:W-:-:S05]  /*0fd0*/  IMAD R7, R7, R18, R10 ;  /* 0x0000001207077224 */ /* 0x000fca00078e020a */
[----:B------:R-:W-:Y:S02]  /*0fe0*/  SEL R11, R7, R12, !P2 ;  /* 0x0000000c070b7207 */ /* 0x000fe40005000000 */
[----:B------:R-:W-:Y:S01]  /*0ff0*/  SEL R10, R12, R7, !P2 ;  /* 0x000000070c0a7207 */ /* 0x000fe20005000000 */
[----:B------:R-:W-:-:S07]  /*1000*/  IMAD.MOV.U32 R7, RZ, RZ, R28 ;  /* 0x000000ffff077224 */ /* 0x000fce00078e001c */
.L_x_9:
[----:B------:R-:W-:-:S08]  /*1010*/  NOP ;  /* 0x0000000000007918 */ /* 0x000fd00000000000 */
[----:B------:R-:W0:Y:S02]  /*1020*/  USETMAXREG.TRY_ALLOC.CTAPOOL UP0, 0xe8 ;  /* 0x000000e8000079c8 */ /* 0x000e240008000600 */
[----:B0-----:R-:W-:-:S13]  /*1030*/  PLOP3.LUT P0, PT, PT, PT, UP0, 0x80, 0x0 ;  /* 0x000000000000781c */ /* 0x001fda0003f0f008 */
[----:B------:R-:W-:Y:S05]  /*1040*/  @!P0 BRA `(.L_x_9) ;  /* 0xfffffffc00f08947 */ /* 0x000fea000383ffff */
[----:B------:R-:W-:Y:S01]  /*1050*/  ULDC.64 UR4, c[0x0][0x598] ;  /* 0x0001660000047ab9 */ /* 0x000fe20000000a00 */
[----:B------:R-:W-:Y:S01]  /*1060*/  ULDC.64 UR16, c[0x0][0x208] ;  /* 0x0000820000107ab9 */ /* 0x000fe20000000a00 */
[----:B------:R-:W-:-:S04]  /*1070*/  ISETP.NE.U32.AND P0, PT, RZ, UR4, PT ;  /* 0x00000004ff007c0c */ /* 0x000fc8000bf05070 */
[----:B------:R-:W-:-:S13]  /*1080*/  ISETP.NE.AND.EX P0, PT, RZ, UR5, PT, P0 ;  /* 0x00000005ff007c0c */ /* 0x000fda000bf05300 */
[----:B------:R-:W-:Y:S05]  /*1090*/  @!P0 BRA `(.L_x_12) ;  /* 0x00000000001c8947 */ /* 0x000fea0003800000 */
[----:B------:R-:W0:Y:S02]  /*10a0*/  LDC.64 R8, c[0x0][0x598] ;  /* 0x00016600ff087b82 */ /* 0x000e240000000a00 */
[----:B0-----:R-:W2:Y:S02]  /*10b0*/  LDG.E.64 R8, desc[UR16][R8.64] ;  /* 0x0000001008087981 */ /* 0x001ea4000c1e1b00 */
[----:B--2---:R-:W-:-:S04]  /*10c0*/  ISETP.NE.U32.AND P0, PT, R8, RZ, PT ;  /* 0x000000ff0800720c */ /* 0x004fc80003f05070 */
[----:B------:R-:W-:-:S13]  /*10d0*/  ISETP.NE.AND.EX P0, PT, R9, RZ, PT, P0 ;  /* 0x000000ff0900720c */ /* 0x000fda0003f05300 */
[----:B------:R-:W-:Y:S05]  /*10e0*/  @!P0 BRA `(.L_x_12) ;  /* 0x0000000000088947 */ /* 0x000fea0003800000 */
[----:B------:R0:W5:Y:S01]  /*10f0*/  LD.E R8, desc[UR16][R8.64] ;  /* 0x0000001008087980 */ /* 0x000162000c101900 */
[----:B------:R-:W-:Y:S05]  /*1100*/  BRA `(.L_x_13) ;  /* 0x0000000000207947 */ /* 0x000fea0003800000 */
.L_x_12:
[----:B------:R-:W-:Y:S02]  /*1110*/  ULDC.64 UR4, c[0x0][0x588] ;  /* 0x0001620000047ab9 */ /* 0x000fe40000000a00 */
[----:B------:R-:W-:-:S04]  /*1120*/  ISETP.NE.U32.AND P0, PT, RZ, UR4, PT ;  /* 0x00000004ff007c0c */ /* 0x000fc8000bf05070 */
[----:B------:R-:W-:-:S13]  /*1130*/  ISETP.NE.AND.EX P0, PT, RZ, UR5, PT, P0 ;  /* 0x00000005ff007c0c */ /* 0x000fda000bf05300 */
[----:B------:R-:W-:Y:S05]  /*1140*/  @!P0 BRA `(.L_x_14) ;  /* 0x00000000000c8947 */ /* 0x000fea0003800000 */
[----:B------:R-:W0:Y:S02]  /*1150*/  LDC.64 R8, c[0x0][0x588] ;  /* 0x00016200ff087b82 */ /* 0x000e240000000a00 */
[----:B0-----:R1:W5:Y:S01]  /*1160*/  LDG.E R8, desc[UR16][R8.64] ;  /* 0x0000001008087981 */ /* 0x001362000c1e1900 */
[----:B------:R-:W-:Y:S05]  /*1170*/  BRA `(.L_x_13) ;  /* 0x0000000000047947 */ /* 0x000fea0003800000 */
.L_x_14:
[----:B------:R-:W2:Y:S02]  /*1180*/  LDC R8, c[0x0][0x580] ;  /* 0x00016000ff087b82 */ /* 0x000ea40000000800 */
.L_x_13:
[----:B------:R-:W-:Y:S02]  /*1190*/  ULDC.64 UR4, c[0x0][0x5a0] ;  /* 0x0001680000047ab9 */ /* 0x000fe40000000a00 */
[----:B------:R-:W-:-:S04]  /*11a0*/  ISETP.NE.U32.AND P0, PT, RZ, UR4, PT ;  /* 0x00000004ff007c0c */ /* 0x000fc8000bf05070 */
[----:B------:R-:W-:-:S13]  /*11b0*/  ISETP.NE.AND.EX P0, PT, RZ, UR5, PT, P0 ;  /* 0x00000005ff007c0c */ /* 0x000fda000bf05300 */
[----:B------:R-:W-:Y:S05]  /*11c0*/  @!P0 BRA `(.L_x_15) ;  /* 0x00000000001c8947 */ /* 0x000fea0003800000 */
[----:B------:R-:W3:Y:S02]  /*11d0*/  LDC.64 R12, c[0x0][0x5a0] ;  /* 0x00016800ff0c7b82 */ /* 0x000ee40000000a00 */
[----:B---3--:R-:W3:Y:S02]  /*11e0*/  LDG.E.64 R12, desc[UR16][R12.64] ;  /* 0x000000100c0c7981 */ /* 0x008ee4000c1e1b00 */
[----:B---3--:R-:W-:-:S04]  /*11f0*/  ISETP.NE.U32.AND P0, PT, R12, RZ, PT ;  /* 0x000000ff0c00720c */ /* 0x008fc80003f05070 */
[----:B------:R-:W-:-:S13]  /*1200*/  ISETP.NE.AND.EX P0, PT, R13, RZ, PT, P0 ;  /* 0x000000ff0d00720c */ /* 0x000fda0003f05300 */
[----:B------:R-:W-:Y:S05]  /*1210*/  @!P0 BRA `(.L_x_15) ;  /* 0x0000000000088947 */ /* 0x000fea0003800000 */
[----:B01----:R0:W5:Y:S01]  /*1220*/  LD.E R9, desc[UR16][R12.64] ;  /* 0x000000100c097980 */ /* 0x003162000c101900 */
[----:B------:R-:W-:Y:S05]  /*1230*/  BRA `(.L_x_16) ;  /* 0x0000000000207947 */ /* 0x000fea0003800000 */
.L_x_15:
[----:B------:R-:W-:Y:S02]  /*1240*/  ULDC.64 UR4, c[0x0][0x590] ;  /* 0x0001640000047ab9 */ /* 0x000fe40000000a00 */
[----:B------:R-:W-:-:S04]  /*1250*/  ISETP.NE.U32.AND P0, PT, RZ, UR4, PT ;  /* 0x00000004ff007c0c */ /* 0x000fc8000bf05070 */
[----:B------:R-:W-:-:S13]  /*1260*/  ISETP.NE.AND.EX P0, PT, RZ, UR5, PT, P0 ;  /* 0x00000005ff007c0c */ /* 0x000fda000bf05300 */
[----:B------:R-:W-:Y:S05]  /*1270*/  @!P0 BRA `(.L_x_17) ;  /* 0x00000000000c8947 */ /* 0x000fea0003800000 */
[----:B------:R-:W0:Y:S02]  /*1280*/  LDC.64 R12, c[0x0][0x590] ;  /* 0x00016400ff0c7b82 */ /* 0x000e240000000a00 */
[----:B01----:R1:W5:Y:S01]  /*1290*/  LDG.E R9, desc[UR16][R12.64] ;  /* 0x000000100c097981 */ /* 0x003362000c1e1900 */
[----:B------:R-:W-:Y:S05]  /*12a0*/  BRA `(.L_x_16) ;  /* 0x0000000000047947 */ /* 0x000fea0003800000 */
.L_x_17:
[----:B01----:R-:W3:Y:S02]  /*12b0*/  LDC R9, c[0x0][0x584] ;  /* 0x00016100ff097b82 */ /* 0x003ee40000000800 */
.L_x_16:
[----:B------:R-:W-:-:S13]  /*12c0*/  LOP3.LUT P0, RZ, R14, 0xff, RZ, 0xc0, !PT ;  /* 0x000000ff0eff7812 */ /* 0x000fda000780c0ff */
[----:B------:R-:W-:Y:S05]  /*12d0*/  @!P0 EXIT ;  /* 0x000000000000894d */ /* 0x000fea0003800000 */
[----:B------:R-:W-:Y:S01]  /*12e0*/  ULDC UR4, c[0x0][0x28c] ;  /* 0x0000a30000047ab9 */ /* 0x000fe20000000800 */
[----:B------:R-:W-:Y:S01]  /*12f0*/  LOP3.LUT R142, R4, 0x1, RZ, 0xfc, !PT ;  /* 0x00000001048e7812 */ /* 0x000fe200078efcff */
[----:B------:R-:W-:-:S04]  /*1300*/  UIADD3 UR4, UR4, 0x3f, URZ ;  /* 0x0000003f04047890 */ /* 0x000fc8000fffe03f */
[----:B------:R-:W-:-:S04]  /*1310*/  USHF.R.S32.HI UR5, URZ, 0x1f, UR4 ;  /* 0x0000001f3f057899 */ /* 0x000fc80008011404 */
[----:B------:R-:W-:-:S03]  /*1320*/  ULEA.HI UR5, UR5, UR4, URZ, 0x6 ;  /* 0x0000000405057291 */ /* 0x000fc6000f8f303f */
[----:B------:R-:W-:Y:S01]  /*1330*/  UMOV UR4, URZ ;  /* 0x0000003f00047c82 */ /* 0x000fe20008000000 */
[----:B------:R-:W-:-:S03]  /*1340*/  USHF.R.S32.HI UR9, URZ, 0x6, UR5 ;  /* 0x000000063f097899 */ /* 0x000fc60008011405 */
[----:B------:R-:W-:-:S09]  /*1350*/  UMOV UR5, URZ ;  /* 0x0000003f00057c82 */ /* 0x000fd20008000000 */
.L_x_172:
[----:B01----:R-:W-:Y:S01]  /*1360*/  LOP3.LUT R12, R0, 0x80, RZ, 0xc0, !PT ;  /* 0x00000080000c7812 */ /* 0x003fe200078ec0ff */
[----:B------:R-:W0:Y:S01]  /*1370*/  S2UR UR13, SR_CgaCtaId ;  /* 0x00000000000d79c3 */ /* 0x000e220000008800 */
[----:B------:R-:W-:Y:S01]  /*1380*/  UMOV UR12, 0x400 ;  /* 0x00000400000c7882 */ /* 0x000fe20000000000 */
[----:B------:R-:W-:Y:S01]  /*1390*/  UMOV UR6, URZ ;  /* 0x0000003f00067c82 */ /* 0x000fe20008000000 */
[----:B------:R-:W-:Y:S01]  /*13a0*/  SHF.R.U32.HI R12, RZ, 0x7, R12 ;  /* 0x00000007ff0c7819 */ /* 0x000fe2000001160c */
[----:B------:R-:W-:Y:S01]  /*13b0*/  UMOV UR7, URZ ;  /* 0x0000003f00077c82 */ /* 0x000fe20008000000 */
[----:B------:R-:W-:Y:S01]  /*13c0*/  UMOV UR18, UR5 ;  /* 0x0000000500127c82 */ /* 0x000fe20008000000 */
[----:B------:R-:W-:Y:S02]  /*13d0*/  CS2R R16, SRZ ;  /* 0x0000000000107805 */ /* 0x000fe4000001ff00 */
[----:B------:R-:W-:Y:S01]  /*13e0*/  CS2R R14, SRZ ;  /* 0x00000000000e7805 */ /* 0x000fe2000001ff00 */
[----:B------:R-:W1:Y:S01]  /*13f0*/  LDC R13, c[0x0][0x28c] ;  /* 0x0000a300ff0d7b82 */ /* 0x000e620000000800 */
[----:B------:R-:W4:Y:S01]  /*1400*/  SHFL.IDX PT, R12, R12, RZ, 0x1f ;  /* 0x00001fff0c0c7589 */ /* 0x000f2200000e0000 */
[----:B------:R-:W-:-:S02]  /*1410*/  CS2R R18, SRZ ;  /* 0x0000000000127805 */ /* 0x000fc4000001ff00 */
[----:B------:R-:W-:Y:S02]  /*1420*/  CS2R R20, SRZ ;  /* 0x0000000000147805 */ /* 0x000fe4000001ff00 */
[----:B------:R-:W-:Y:S02]  /*1430*/  CS2R R22, SRZ ;  /* 0x0000000000167805 */ /* 0x000fe4000001ff00 */
[----:B------:R-:W-:Y:S02]  /*1440*/  CS2R R88, SRZ ;  /* 0x0000000000587805 */ /* 0x000fe4000001ff00 */
[----:B------:R-:W-:Y:S02]  /*1450*/  CS2R R90, SRZ ;  /* 0x00000000005a7805 */ /* 0x000fe4000001ff00 */
[----:B------:R-:W-:Y:S02]  /*1460*/  CS2R R94, SRZ ;  /* 0x00000000005e7805 */ /* 0x000fe4000001ff00 */
        /* <DEDUP_REMOVED lines=16> */
[----:B-1----:R-:W-:Y:S02]  /*1570*/  ISETP.GE.AND P0, PT, R13, 0x1, PT ;  /* 0x000000010d00780c */ /* 0x002fe40003f06270 */
[----:B------:R-:W-:Y:S02]  /*1580*/  CS2R R126, SRZ ;  /* 0x00000000007e7805 */ /* 0x000fe4000001ff00 */
[----:B----4-:R-:W-:-:S02]  /*1590*/  R2UR UR8, R12 ;  /* 0x000000000c0872ca */ /* 0x010fc400000e0000 */
[----:B------:R-:W-:Y:S02]  /*15a0*/  CS2R R128, SRZ ;  /* 0x0000000000807805 */ /* 0x000fe4000001ff00 */
[----:B------:R-:W-:Y:S02]  /*15b0*/  CS2R R130, SRZ ;  /* 0x0000000000827805 */ /* 0x000fe4000001ff00 */
[----:B------:R-:W-:Y:S02]  /*15c0*/  CS2R R132, SRZ ;  /* 0x0000000000847805 */ /* 0x000fe4000001ff00 */
[----:B------:R-:W-:Y:S02]  /*15d0*/  CS2R R134, SRZ ;  /* 0x0000000000867805 */ /* 0x000fe4000001ff00 */
[----:B------:R-:W-:Y:S02]  /*15e0*/  CS2R R136, SRZ ;  /* 0x0000000000887805 */ /* 0x000fe4000001ff00 */
[----:B------:R-:W-:Y:S01]  /*15f0*/  CS2R R138, SRZ ;  /* 0x00000000008a7805 */ /* 0x000fe2000001ff00 */
[----:B------:R-:W-:Y:S01]  /*1600*/  IMAD.MOV.U32 R141, RZ, RZ, RZ ;  /* 0x000000ffff8d7224 */ /* 0x000fe200078e00ff */
[----:B------:R-:W-:Y:S01]  /*1610*/  CS2R R24, SRZ ;  /* 0x0000000000187805 */ /* 0x000fe2000001ff00 */
[----:B------:R-:W-:Y:S01]  /*1620*/  IMAD.MOV.U32 R143, RZ, RZ, RZ ;  /* 0x000000ffff8f7224 */ /* 0x000fe200078e00ff */
[----:B---3--:R-:W-:Y:S01]  /*1630*/  CS2R R26, SRZ ;  /* 0x00000000001a7805 */ /* 0x008fe2000001ff00 */
[----:B------:R-:W-:Y:S01]  /*1640*/  IMAD.U32 R144, RZ, RZ, UR4 ;  /* 0x00000004ff907e24 */ /* 0x000fe2000f8e00ff */
[----:B------:R-:W-:Y:S01]  /*1650*/  CS2R R28, SRZ ;  /* 0x00000000001c7805 */ /* 0x000fe2000001ff00 */
[----:B------:R-:W-:Y:S01]  /*1660*/  ULEA.HI UR10, UR8, UR8, URZ, 0x1 ;  /* 0x00000008080a7291 */ /* 0x000fe2000f8f083f */
[----:B------:R-:W-:-:S02]  /*1670*/  CS2R R30, SRZ ;  /* 0x00000000001e7805 */ /* 0x000fc4000001ff00 */
[----:B------:R-:W-:Y:S02]  /*1680*/  CS2R R32, SRZ ;  /* 0x0000000000207805 */ /* 0x000fe4000001ff00 */
[----:B------:R-:W-:Y:S01]  /*1690*/  CS2R R34, SRZ ;  /* 0x0000000000227805 */ /* 0x000fe2000001ff00 */
[----:B------:R-:W-:Y:S01]  /*16a0*/  ULOP3.LUT UR11, UR10, 0xffffe, URZ, 0xc0, !UPT ;  /* 0x000ffffe0a0b7892 */ /* 0x000fe2000f8ec03f */
[----:B------:R-:W-:Y:S01]  /*16b0*/  CS2R R36, SRZ ;  /* 0x0000000000247805 */ /* 0x000fe2000001ff00 */
[----:B0-----:R-:W-:Y:S01]  /*16c0*/  ULEA UR10, UR13, UR12, 0x18 ;  /* 0x0000000c0d0a7291 */ /* 0x001fe2000f8ec03f */
[----:B------:R-:W-:Y:S01]  /*16d0*/  CS2R R38, SRZ ;  /* 0x0000000000267805 */ /* 0x000fe2000001ff00 */
[----:B------:R-:W-:Y:S01]  /*16e0*/  UIADD3 UR11, UR8, -UR11, URZ ;  /* 0x8000000b080b7290 */ /* 0x000fe2000fffe03f */
[----:B------:R-:W-:Y:S02]  /*16f0*/  CS2R R40, SRZ ;  /* 0x0000000000287805 */ /* 0x000fe4000001ff00 */
[----:B------:R-:W-:Y:S01]  /*1700*/  CS2R R42, SRZ ;  /* 0x00000000002a7805 */ /* 0x000fe2000001ff00 */
[----:B------:R-:W-:Y:S01]  /*1710*/  UMOV UR8, URZ ;  /* 0x0000003f00087c82 */ /* 0x000fe20008000000 */
[----:B------:R-:W-:Y:S01]  /*1720*/  ULEA UR11, UR11, UR10, 0xc ;  /* 0x0000000a0b0b7291 */ /* 0x000fe2000f8e603f */
[----:B------:R-:W-:-:S02]  /*1730*/  CS2R R44, SRZ ;  /* 0x00000000002c7805 */ /* 0x000fc4000001ff00 */
[----:B------:R-:W-:Y:S02]  /*1740*/  CS2R R46, SRZ ;  /* 0x00000000002e7805 */ /* 0x000fe4000001ff00 */
[----:B------:R-:W-:Y:S01]  /*1750*/  CS2R R48, SRZ ;  /* 0x0000000000307805 */ /* 0x000fe2000001ff00 */
[----:B------:R-:W-:Y:S01]  /*1760*/  UIADD3 UR11, UR11, 0x200, URZ ;  /* 0x000002000b0b7890 */ /* 0x000fe2000fffe03f */
[----:B------:R-:W-:Y:S02]  /*1770*/  CS2R R50, SRZ ;  /* 0x0000000000327805 */ /* 0x000fe4000001ff00 */
[----:B------:R-:W-:Y:S02]  /*1780*/  CS2R R52, SRZ ;  /* 0x0000000000347805 */ /* 0x000fe4000001ff00 */
[----:B------:R-:W-:Y:S01]  /*1790*/  CS2R R54, SRZ ;  /* 0x0000000000367805 */ /* 0x000fe2000001ff00 */
[----:B------:R-:W-:Y:S01]  /*17a0*/  USHF.R.U32.HI UR11, URZ, 0x4, UR11 ;  /* 0x000000043f0b7899 */ /* 0x000fe2000801160b */
[----:B------:R-:W-:-:S02]  /*17b0*/  CS2R R56, SRZ ;  /* 0x0000000000387805 */ /* 0x000fc4000001ff00 */
[----:B------:R-:W-:Y:S02]  /*17c0*/  CS2R R58, SRZ ;  /* 0x00000000003a7805 */ /* 0x000fe4000001ff00 */
[----:B------:R-:W-:Y:S01]  /*17d0*/  CS2R R60, SRZ ;  /* 0x00000000003c7805 */ /* 0x000fe2000001ff00 */
[----:B------:R-:W-:Y:S01]  /*17e0*/  ULOP3.LUT UR11, UR11, 0x3fff, URZ, 0xc0, !UPT ;  /* 0x00003fff0b0b7892 */ /* 0x000fe2000f8ec03f */
        /* <DEDUP_REMOVED lines=12> */
[----:B------:R-:W-:Y:S01]  /*18b0*/  CS2R R86, SRZ ;  /* 0x0000000000567805 */ /* 0x000fe2000001ff00 */
[----:B------:R-:W-:Y:S06]  /*18c0*/  @!P0 BRA `(.L_x_18) ;  /* 0x0000000800308947 */ /* 0x000fec0003800000 */
[----:B------:R-:W-:-:S13]  /*18d0*/  ISETP.NE.AND P1, PT, R142, 0x3, PT ;  /* 0x000000038e00780c */ /* 0x000fda0003f25270 */
[----:B------:R-:W-:Y:S05]  /*18e0*/  @!P1 BRA `(.L_x_19) ;  /* 0x0000000000049947 */ /* 0x000fea0003800000 */
[----:B------:R-:W-:Y:S01]  /*18f0*/  BPT.TRAP 0x1 ;  /* 0x000000040000795c */ /* 0x000fe20000300000 */
.L_x_19:
[----:B------:R-:W-:Y:S01]  /*1900*/  ULEA UR6, UR5, UR10, 0x3 ;  /* 0x0000000a05067291 */ /* 0x000fe2000f8e183f */
[----:B------:R-:W-:-:S05]  /*1910*/  IMAD.U32 R12, RZ, RZ, UR4 ;  /* 0x00000004ff0c7e24 */ /* 0x000fca000f8e00ff */
[----:B------:R-:W-:-:S04]  /*1920*/  SHF.L.U32 R12, R12, 0x1f, RZ ;  /* 0x0000001f0c0c7819 */ /* 0x000fc800000006ff */
[----:B------:R0:W1:Y:S01]  /*1930*/  SYNCS.PHASECHK.TRANS64.TRYWAIT P0, [UR6], R12 ;  /* 0x0000000cff0075a7 */ /* 0x0000620008000146 */
[----:B------:R-:W-:Y:S05]  /*1940*/  @!P1 BRA `(.L_x_20) ;  /* 0x0000000000049947 */ /* 0x000fea0003800000 */
[----:B------:R-:W-:Y:S01]  /*1950*/  BPT.TRAP 0x1 ;  /* 0x000000040000795c */ /* 0x000fe20000300000 */
.L_x_20:
[----:B-1----:R-:W-:Y:S05]  /*1960*/  @P0 BRA `(.L_x_21) ;  /* 0x0000000000080947 */ /* 0x002fea0003800000 */
[----:B------:R-:W1:Y:S02]  /*1970*/  SYNCS.PHASECHK.TRANS64.TRYWAIT P0, [UR6], R12 ;  /* 0x0000000cff0075a7 */ /* 0x000e640008000146 */
[----:B-1----:R-:W-:Y:S05]  /*1980*/  @!P0 BRA `(.L_x_22) ;  /* 0x00000080005c8947 */ /* 0x002fea0003800000 */
.L_x_21:
[----:B------:R-:W-:Y:S01]  /*1990*/  UIADD3 UR6, UR10, 0x1c200, URZ ;  /* 0x0001c2000a067890 */ /* 0x000fe2000fffe03f */
[----:B------:R-:W-:Y:S01]  /*19a0*/  WARPGROUP.ARRIVE ;  /* 0x00000000000079c5 */ /* 0x000fe20000000000 */
[----:B------:R-:W-:Y:S01]  /*19b0*/  ULOP3.LUT UR12, UR11, 0x10000, URZ, 0xfc, !UPT ;  /* 0x000100000b0c7892 */ /* 0x000fe2000f8efc3f */
[----:B------:R-:W-:Y:S01]  /*19c0*/  CS2R R16, SRZ ;  /* 0x0000000000107805 */ /* 0x000fe2000001ff00 */
[----:B------:R-:W-:Y:S01]  /*19d0*/  USHF.R.U32.HI UR6, URZ, 0x4, UR6 ;  /* 0x000000043f067899 */ /* 0x000fe20008011606 */
[----:B------:R-:W-:Y:S01]  /*19e0*/  CS2R R14, SRZ ;  /* 0x00000000000e7805 */ /* 0x000fe2000001ff00 */
[----:B------:R-:W-:Y:S01]  /*19f0*/  ULEA UR12, UR5, UR12, 0x9 ;  /* 0x0000000c050c7291 */ /* 0x000fe2000f8e483f */
[----:B------:R-:W-:Y:S01]  /*1a00*/  CS2R R18, SRZ ;  /* 0x0000000000127805 */ /* 0x000fe2000001ff00 */
[----:B------:R-:W-:Y:S01]  /*1a10*/  ULOP3.LUT UR6, UR6, 0x3fff, URZ, 0xc0, !UPT ;  /* 0x00003fff06067892 */ /* 0x000fe2000f8ec03f */
[----:B------:R-:W-:Y:S01]  /*1a20*/  CS2R R20, SRZ ;  /* 0x0000000000147805 */ /* 0x000fe2000001ff00 */
[----:B------:R-:W-:Y:S01]  /*1a30*/  UMOV UR13, 0x80000020 ;  /* 0x80000020000d7882 */ /* 0x000fe20000000000 */
[----:B------:R-:W-:Y:S01]  /*1a40*/  UMOV UR15, 0x80000020 ;  /* 0x80000020000f7882 */ /* 0x000fe20000000000 */
[----:B------:R-:W-:Y:S01]  /*1a50*/  ULOP3.LUT UR6, UR6, 0x10000, URZ, 0xfc, !UPT ;  /* 0x0001000006067892 */ /* 0x000fe2000f8efc3f */
[----:B------:R-:W-:Y:S01]  /*1a60*/  CS2R R22, SRZ ;  /* 0x0000000000167805 */ /* 0x000fe2000001ff00 */
[----:B------:R-:W-:Y:S01]  /*1a70*/  ULDC UR7, c[0x0][0x50c] ;  /* 0x0001430000077ab9 */ /* 0x000fe20000000800 */
[----:B------:R-:W-:Y:S01]  /*1a80*/  CS2R R88, SRZ ;  /* 0x0000000000587805 */ /* 0x000fe2000001ff00 */
[----:B------:R-:W-:Y:S01]  /*1a90*/  ULEA UR14, UR5, UR6, 0x9 ;  /* 0x00000006050e7291 */ /* 0x000fe2000f8e483f */
[----:B------:R-:W-:Y:S01]  /*1aa0*/  CS2R R90, SRZ ;  /* 0x00000000005a7805 */ /* 0x000fe2000001ff00 */
[----:B------:R-:W-:Y:S01]  /*1ab0*/  UISETP.NE.AND UP0, UPT, UR7, 0x2, UPT ;  /* 0x000000020700788c */ /* 0x000fe2000bf05270 */
[----:B------:R-:W-:Y:S01]  /*1ac0*/  CS2R R94, SRZ ;  /* 0x00000000005e7805 */ /* 0x000fe2000001ff00 */
[----:B------:R-:W-:Y:S01]  /*1ad0*/  UMOV UR6, 0x2 ;  /* 0x0000000200067882 */ /* 0x000fe20000000000 */
[----:B------:R-:W-:Y:S01]  /*1ae0*/  CS2R R92, SRZ ;  /* 0x00000000005c7805 */ /* 0x000fe2000001ff00 */
[----:B------:R-:W-:Y:S01]  /*1af0*/  USEL UR7, URZ, 0x1, UP0 ;  /* 0x000000013f077887 */ /* 0x000fe20008000000 */
[----:B------:R-:W-:-:S02]  /*1b00*/  CS2R R96, SRZ ;  /* 0x0000000000607805 */ /* 0x000fc4000001ff00 */
[----:B------:R-:W-:Y:S01]  /*1b10*/  CS2R R98, SRZ ;  /* 0x0000000000627805 */ /* 0x000fe2000001ff00 */
[----:B------:R-:W-:Y:S01]  /*1b20*/  QGMMA.64x128x32.F32.E4M3.E4M3 R24, gdesc[UR12], RZ, !UPT ;  /* 0x01e000000c1879f3 */ /* 0x000fe2000c7008ff */
[----:B------:R-:W-:Y:S01]  /*1b30*/  UIADD3 UR12, UR12, 0x2, URZ ;  /* 0x000000020c0c7890 */ /* 0x000fe2000fffe03f */
[----:B------:R-:W-:Y:S02]  /*1b40*/  CS2R R100, SRZ ;  /* 0x0000000000647805 */ /* 0x000fe4000001ff00 */
[----:B------:R-:W-:Y:S01]  /*1b50*/  ISETP.NE.AND P0, PT, RZ, UR7, PT ;  /* 0x00000007ff007c0c */ /* 0x000fe2000bf05270 */
[----:B------:R-:W-:Y:S01]  /*1b60*/  UIADD3 UR14, UR14, 0x2, URZ ;  /* 0x000000020e0e7890 */ /* 0x000fe2000fffe03f */
[----:B------:R-:W-:Y:S01]  /*1b70*/  CS2R R102, SRZ ;  /* 0x0000000000667805 */ /* 0x000fe2000001ff00 */
[----:B------:R-:W-:Y:S01]  /*1b80*/  UMOV UR13, 0x80000020 ;  /* 0x80000020000d7882 */ /* 0x000fe20000000000 */
[----:B------:R-:W-:Y:S01]  /*1b90*/  UMOV UR15, 0x80000020 ;  /* 0x80000020000f7882 */ /* 0x000fe20000000000 */
        /* <DEDUP_REMOVED lines=17> */
[----:B------:R-:W-:Y:S01]  /*1cb0*/  CS2R R138, SRZ ;  /* 0x00000000008a7805 */ /* 0x000fe2000001ff00 */
[----:B------:R-:W-:Y:S02]  /*1cc0*/  IMAD.MOV.U32 R141, RZ, RZ, RZ ;  /* 0x000000ffff8d7224 */ /* 0x000fe400078e00ff */
[----:B------:R-:W-:Y:S01]  /*1cd0*/  IMAD.MOV.U32 R143, RZ, RZ, RZ ;  /* 0x000000ffff8f7224 */ /* 0x000fe200078e00ff */
[----:B------:R-:W-:Y:S01]  /*1ce0*/  QGMMA.64x128x32.F32.E4M3.E4M3 R24, gdesc[UR12], R24, gsb0 ;  /* 0x01e000000c1879f3 */ /* 0x000fe20008000818 */
[----:B------:R-:W-:Y:S05]  /*1cf0*/  @!P0 BRA `(.L_x_23) ;  /* 0x0000000400088947 */ /* 0x000fea0003800000 */
[----:B------:R-:W-:Y:S02]  /*1d00*/  WARPGROUP.DEPBAR.LE gsb0, 0x0 ;  /* 0x00008000000079c5 */ /* 0x000fe40000010000 */
[----:B------:R-:W-:-:S01]  /*1d10*/  FADD R143, RZ, R24 ;  /* 0x00000018ff8f7221 */ /* 0x000fc20000000000 */
[----:B------:R-:W-:Y:S01]  /*1d20*/  FADD R138, RZ, R25 ;  /* 0x00000019ff8a7221 */ /* 0x000fe20000000000 */
        /* <DEDUP_REMOVED lines=62> */
[----:B------:R-:W-:-:S06]  /*2110*/  UMOV UR6, URZ ;  /* 0x0000003f00067c82 */ /* 0x000fcc0008000000 */
.L_x_23:
[----:B------:R-:W-:-:S04]  /*2120*/  UIADD3 UR18, UR5, 0x1, URZ ;  /* 0x0000000105127890 */ /* 0x000fc8000fffe03f */
[----:B------:R-:W-:-:S04]  /*2130*/  UISETP.NE.AND UP0, UPT, UR18, 0xe, UPT ;  /* 0x0000000e1200788c */ /* 0x000fc8000bf05270 */
[----:B------:R-:W-:Y:S02]  /*2140*/  USEL UR8, URZ, 0x1, UP0 ;  /* 0x000000013f087887 */ /* 0x000fe40008000000 */
[----:B------:R-:W-:Y:S02]  /*2150*/  USEL UR18, UR18, URZ, UP0 ;  /* 0x0000003f12127287 */ /* 0x000fe40008000000 */
[----:B------:R-:W-:-:S06]  /*2160*/  ULOP3.LUT UR8, UR4, UR8, URZ, 0x3c, !UPT ;  /* 0x0000000804087292 */ /* 0x000fcc000f8e3c3f */
[----:B------:R-:W-:Y:S01]  /*2170*/  IMAD.U32 R144, RZ, RZ, UR8 ;  /* 0x00000008ff907e24 */ /* 0x000fe2000f8e00ff */
[----:B------:R-:W-:-:S06]  /*2180*/  UMOV UR8, 0x1 ;  /* 0x0000000100087882 */ /* 0x000fcc0000000000 */
.L_x_18:
[----:B------:R-:W-:-:S04]  /*2190*/  UISETP.LT.AND UP0, UPT, UR9, 0x1, UPT ;  /* 0x000000010900788c */ /* 0x000fc8000bf01270 */
[----:B------:R-:W-:-:S04]  /*21a0*/  USEL UR12, UR9, 0x1, UP0 ;  /* 0x00000001090c7887 */ /* 0x000fc80008000000 */
[----:B------:R-:W-:-:S04]  /*21b0*/  UIADD3 UR12, UR9, -UR12, URZ ;  /* 0x8000000c090c7290 */ /* 0x000fc8000fffe03f */
[----:B------:R-:W-:-:S06]  /*21c0*/  UISETP.GE.AND UP0, UPT, UR12, 0x1, UPT ;  /* 0x000000010c00788c */ /* 0x000fcc000bf06270 */
[----:B------:R-:W-:-:S13]  /*21d0*/  PLOP3.LUT P0, PT, PT, PT, UP0, 0x80, 0x0 ;  /* 0x000000000000781c */ /* 0x000fda0003f0f008 */
[----:B------:R-:W-:Y:S05]  /*21e0*/  @!P0 BRA `(.L_x_24) ;  /* 0x0000000800088947 */ /* 0x000fea0003800000 */
[----:B01----:R-:W-:Y:S01]  /*21f0*/  IMAD.U32 R12, RZ, RZ, UR12 ;  /* 0x0000000cff0c7e24 */ /* 0x003fe2000f8e00ff */
[----:B------:R-:W-:Y:S01]  /*2200*/  ULDC UR19, c[0x0][0x50c] ;  /* 0x0001430000137ab9 */ /* 0x000fe20000000800 */
[----:B------:R-:W-:-:S07]  /*2210*/  IMAD.U32 R13, RZ, RZ, UR5 ;  /* 0x00000005ff0d7e24 */ /* 0x000fce000f8e00ff */
.L_x_32:
[----:B------:R-:W-:-:S13]  /*2220*/  ISETP.NE.AND P1, PT, R142, 0x3, PT ;  /* 0x000000038e00780c */ /* 0x000fda0003f25270 */
[----:B------:R-:W-:Y:S05]  /*2230*/  @!P1 BRA `(.L_x_25) ;  /* 0x0000000000049947 */ /* 0x000fea0003800000 */
[----:B------:R-:W-:Y:S01]  /*2240*/  BPT.TRAP 0x1 ;  /* 0x000000040000795c */ /* 0x000fe20000300000 */
.L_x_25:
[----:B------:R-:W0:Y:S01]  /*2250*/  S2UR UR12, SR_CgaCtaId ;  /* 0x00000000000c79c3 */ /* 0x000e220000008800 */
[----:B------:R-:W-:Y:S01]  /*2260*/  UMOV UR10, 0x400 ;  /* 0x00000400000a7882 */ /* 0x000fe20000000000 */
[----:B------:R-:W-:Y:S01]  /*2270*/  SHF.L.U32 R140, R144, 0x1f, RZ ;  /* 0x0000001f908c7819 */ /* 0x000fe200000006ff */
[----:B0-----:R-:W-:-:S04]  /*2280*/  ULEA UR10, UR12, UR10, 0x18 ;  /* 0x0000000a0c0a7291 */ /* 0x001fc8000f8ec03f */
[----:B------:R-:W-:-:S09]  /*2290*/  ULEA UR12, UR18, UR10, 0x3 ;  /* 0x0000000a120c7291 */ /* 0x000fd2000f8e183f */
[----:B------:R0:W1:Y:S01]  /*22a0*/  SYNCS.PHASECHK.TRANS64.TRYWAIT P0, [UR12], R140 ;  /* 0x0000008cff0075a7 */ /* 0x000062000800014c */
[----:B------:R-:W-:Y:S05]  /*22b0*/  @!P1 BRA `(.L_x_26) ;  /* 0x0000000000049947 */ /* 0x000fea0003800000 */
[----:B------:R-:W-:Y:S01]  /*22c0*/  BPT.TRAP 0x1 ;  /* 0x000000040000795c */ /* 0x000fe20000300000 */
.L_x_26:
[----:B-1----:R-:W-:Y:S05]  /*22d0*/  @P0 BRA `(.L_x_27) ;  /* 0x0000000000080947 */ /* 0x002fea0003800000 */
[----:B------:R-:W1:Y:S02]  /*22e0*/  SYNCS.PHASECHK.TRANS64.TRYWAIT P0, [UR12], R140 ;  /* 0x0000008cff0075a7 */ /* 0x000e64000800014c */
[----:B-1----:R-:W-:Y:S05]  /*22f0*/  @!P0 BRA `(.L_x_28) ;  /* 0x0000007800188947 */ /* 0x002fea0003800000 */
.L_x_27:
[----:B------:R-:W-:Y:S01]  /*2300*/  UIADD3 UR12, UR10, 0x1c200, URZ ;  /* 0x0001c2000a0c7890 */ /* 0x000fe2000fffe03f */
[----:B------:R-:W-:Y:S01]  /*2310*/  WARPGROUP.ARRIVE ;  /* 0x00000000000079c5 */ /* 0x000fe20000000000 */
[----:B------:R-:W-:Y:S02]  /*2320*/  UISETP.NE.AND UP0, UPT, UR7, URZ, UPT ;  /* 0x0000003f0700728c */ /* 0x000fe4000bf05270 */
[----:B------:R-:W-:Y:S02]  /*2330*/  USHF.R.U32.HI UR12, URZ, 0x4, UR12 ;  /* 0x000000043f0c7899 */ /* 0x000fe4000801160c */
[----:B------:R-:W-:Y:S02]  /*2340*/  USEL UR8, UR8, URZ, !UP0 ;  /* 0x0000003f08087287 */ /* 0x000fe4000c000000 */
[----:B------:R-:W-:Y:S02]  /*2350*/  ULOP3.LUT UR7, UR12, 0x3fff, URZ, 0xc0, !UPT ;  /* 0x00003fff0c077892 */ /* 0x000fe4000f8ec03f */
[----:B------:R-:W-:-:S02]  /*2360*/  ULOP3.LUT UR12, UR11, 0x10000, URZ, 0xfc, !UPT ;  /* 0x000100000b0c7892 */ /* 0x000fc4000f8efc3f */
[----:B------:R-:W-:Y:S02]  /*2370*/  ULOP3.LUT UR7, UR7, 0x10000, URZ, 0xfc, !UPT ;  /* 0x0001000007077892 */ /* 0x000fe4000f8efc3f */
[----:B------:R-:W-:Y:S02]  /*2380*/  UISETP.NE.U32.AND UP0, UPT, UR8, URZ, UPT ;  /* 0x0000003f0800728c */ /* 0x000fe4000bf05070 */
[----:B------:R-:W-:Y:S02]  /*2390*/  ULEA UR12, UR18, UR12, 0x9 ;  /* 0x0000000c120c7291 */ /* 0x000fe4000f8e483f */
[----:B------:R-:W-:Y:S01]  /*23a0*/  ULEA UR14, UR18, UR7, 0x9 ;  /* 0x00000007120e7291 */ /* 0x000fe2000f8e483f */
[----:B------:R-:W-:Y:S01]  /*23b0*/  UMOV UR13, 0x80000020 ;  /* 0x80000020000d7882 */ /* 0x000fe20000000000 */
[----:B------:R-:W-:Y:S01]  /*23c0*/  UMOV UR15, 0x80000020 ;  /* 0x80000020000f7882 */ /* 0x000fe20000000000 */
[----:B------:R-:W-:-:S06]  /*23d0*/  UIADD3 UR6, UR6, 0x2, URZ ;  /* 0x0000000206067890 */ /* 0x000fcc000fffe03f */
[----:B------:R-:W-:Y:S01]  /*23e0*/  QGMMA.64x128x32.F32.E4M3.E4M3 R24, gdesc[UR12], R24, UP0 ;  /* 0x01e000000c1879f3 */ /* 0x000fe2000bf00818 */
[----:B------:R-:W-:Y:S02]  /*23f0*/  UIADD3 UR12, UR12, 0x2, URZ ;  /* 0x000000020c0c7890 */ /* 0x000fe4000fffe03f */
[----:B------:R-:W-:Y:S01]  /*2400*/  UIADD3 UR14, UR14, 0x2, URZ ;  /* 0x000000020e0e7890 */ /* 0x000fe2000fffe03f */
[----:B------:R-:W-:Y:S01]  /*2410*/  UMOV UR13, 0x80000020 ;  /* 0x80000020000d7882 */ /* 0x000fe20000000000 */
[----:B------:R-:W-:Y:S01]  /*2420*/  UMOV UR15, 0x80000020 ;  /* 0x80000020000f7882 */ /* 0x000fe20000000000 */
[----:B------:R-:W-:-:S04]  /*2430*/  UISETP.NE.AND UP0, UPT, UR6, UR19, UPT ;  /* 0x000000130600728c */ /* 0x000fc8000bf05270 */
[----:B------:R-:W-:-:S06]  /*2440*/  USEL UR7, URZ, 0x1, UP0 ;  /* 0x000000013f077887 */ /* 0x000fcc0008000000 */
[----:B------:R-:W-:Y:S01]  /*2450*/  ISETP.NE.AND P0, PT, RZ, UR7, PT ;  /* 0x00000007ff007c0c */ /* 0x000fe2000bf05270 */
[----:B------:R-:W-:Y:S03]  /*2460*/  QGMMA.64x128x32.F32.E4M3.E4M3 R24, gdesc[UR12], R24, gsb0 ;  /* 0x01e000000c1879f3 */ /* 0x000fe60008000818 */
[----:B------:R-:W-:-:S09]  /*2470*/  WARPGROUP.DEPBAR.LE gsb0, 0x1 ;  /* 0x00008000000079c5 */ /* 0x000fd20000010100 */
[----:B------:R-:W-:Y:S05]  /*2480*/  @!P0 BRA `(.L_x_29) ;  /* 0x0000000400088947 */ /* 0x000fea0003800000 */
[----:B------:R-:W-:Y:S02]  /*2490*/  WARPGROUP.DEPBAR.LE gsb0, 0x0 ;  /* 0x00008000000079c5 */ /* 0x000fe40000010000 */
[----:B------:R-:W-:-:S01]  /*24a0*/  FADD R143, R24, R143 ;  /* 0x0000008f188f7221 */ /* 0x000fc20000000000 */
[----:B------:R-:W-:Y:S01]  /*24b0*/  FADD R138, R25, R138 ;  /* 0x0000008a198a7221 */ /* 0x000fe20000000000 */
        /* <DEDUP_REMOVED lines=62> */
[----:B------:R-:W-:-:S06]  /*28a0*/  UMOV UR6, URZ ;  /* 0x0000003f00067c82 */ /* 0x000fcc0008000000 */
.L_x_29:
[----:B------:R-:W-:Y:S05]  /*28b0*/  @!P1 BRA `(.L_x_30) ;  /* 0x0000000000049947 */ /* 0x000fea0003800000 */
[----:B------:R-:W-:Y:S01]  /*28c0*/  BPT.TRAP 0x1 ;  /* 0x000000040000795c */ /* 0x000fe20000300000 */
.L_x_30:
[----:B------:R-:W-:-:S13]  /*28d0*/  ISETP.NE.AND P0, PT, R6, RZ, PT ;  /* 0x000000ff0600720c */ /* 0x000fda0003f05270 */
[----:B01----:R-:W-:-:S05]  /*28e0*/  @P0 LEA R140, R13, UR10, 0x3 ;  /* 0x0000000a0d8c0c11 */ /* 0x003fca000f8e18ff */
[----:B------:R-:W-:-:S05]  /*28f0*/  @P0 VIADD R140, R140, 0x70 ;  /* 0x000000708c8c0836 */ /* 0x000fca0000000000 */
[----:B------:R-:W-:-:S04]  /*2900*/  @P0 PRMT R140, R5, 0x654, R140 ;  /* 0x00000654058c0816 */ /* 0x000fc8000000008c */
[----:B------:R0:W-:Y:S01]  /*2910*/  @P0 SYNCS.ARRIVE.TRANS64.RED.A1T0 RZ, [R140+URZ], RZ ;  /* 0x000000ff8cff09a7 */ /* 0x0001e2000810043f */
[----:B------:R-:W-:-:S13]  /*2920*/  ISETP.GT.U32.AND P0, PT, R4, 0x1, PT ;  /* 0x000000010400780c */ /* 0x000fda0003f04070 */
[----:B0-----:R-:W-:Y:S05]  /*2930*/  @P0 BRA `(.L_x_31) ;  /* 0x0000000000040947 */ /* 0x001fea0003800000 */
[----:B------:R-:W-:Y:S01]  /*2940*/  BPT.TRAP 0x1 ;  /* 0x000000040000795c */ /* 0x000fe20000300000 */
.L_x_31:
[----:B------:R-:W-:Y:S01]  /*2950*/  UIADD3 UR18, UR18, 0x1, URZ ;  /* 0x0000000112127890 */ /* 0x000fe2000fffe03f */
[C---:B------:R-:W-:Y:S01]  /*2960*/  ISETP.GT.AND P1, PT, R12.reuse, 0x1, PT ;  /* 0x000000010c00780c */ /* 0x040fe20003f24270 */
[----:B------:R-:W-:Y:S02]  /*2970*/  VIADD R13, R13, 0x1 ;  /* 0x000000010d0d7836 */ /* 0x000fe40000000000 */
[----:B------:R-:W-:Y:S01]  /*2980*/  UISETP.NE.AND UP0, UPT, UR18, 0xe, UPT ;  /* 0x0000000e1200788c */ /* 0x000fe2000bf05270 */
[----:B------:R-:W-:Y:S02]  /*2990*/  VIADD R12, R12, 0xffffffff ;  /* 0xffffffff0c0c7836 */ /* 0x000fe40000000000 */
[C---:B------:R-:W-:Y:S01]  /*29a0*/  ISETP.NE.AND P0, PT, R13.reuse, 0xe, PT ;  /* 0x0000000e0d00780c */ /* 0x040fe20003f05270 */
[----:B------:R-:W-:Y:S02]  /*29b0*/  USEL UR8, URZ, 0x1, UP0 ;  /* 0x000000013f087887 */ /* 0x000fe40008000000 */
[----:B------:R-:W-:Y:S01]  /*29c0*/  USEL UR18, UR18, URZ, UP0 ;  /* 0x0000003f12127287 */ /* 0x000fe20008000000 */
[----:B------:R-:W-:-:S03]  /*29d0*/  SEL R13, R13, RZ, P0 ;  /* 0x000000ff0d0d7207 */ /* 0x000fc60000000000 */
[----:B------:R-:W-:Y:S01]  /*29e0*/  LOP3.LUT R144, R144, UR8, RZ, 0x3c, !PT ;  /* 0x0000000890907c12 */ /* 0x000fe2000f8e3cff */
[----:B------:R-:W-:Y:S01]  /*29f0*/  UMOV UR8, 0x1 ;  /* 0x0000000100087882 */ /* 0x000fe20000000000 */
[----:B------:R-:W-:Y:S06]  /*2a00*/  @P1 BRA `(.L_x_32) ;  /* 0xfffffff800041947 */ /* 0x000fec000383ffff */
.L_x_24:
[----:B------:R-:W-:Y:S01]  /*2a10*/  UISETP.NE.AND UP0, UPT, UR6, URZ, UPT ;  /* 0x0000003f0600728c */ /* 0x000fe2000bf05270 */
[----:B01----:R-:W0:Y:S03]  /*2a20*/  LDC R12, c[0x0][0x28c] ;  /* 0x0000a300ff0c7b82 */ /* 0x003e260000000800 */
[----:B------:R-:W-:-:S06]  /*2a30*/  USEL UR6, URZ, 0x1, !UP0 ;  /* 0x000000013f067887 */ /* 0x000fcc000c000000 */
[----:B------:R-:W-:Y:S02]  /*2a40*/  ISETP.NE.AND P0, PT, RZ, UR6, PT ;  /* 0x00000006ff007c0c */ /* 0x000fe4000bf05270 */
[----:B0-----:R-:W-:-:S11]  /*2a50*/  ISETP.GE.AND P1, PT, R12, 0x1, PT ;  /* 0x000000010c00780c */ /* 0x001fd60003f26270 */
[----:B------:R-:W-:Y:S05]  /*2a60*/  @!P0 BRA `(.L_x_33) ;  /* 0x0000000400048947 */ /* 0x000fea0003800000 */
[----:B------:R-:W-:Y:S02]  /*2a70*/  WARPGROUP.DEPBAR.LE gsb0, 0x0 ;  /* 0x00008000000079c5 */ /* 0x000fe40000010000 */
[----:B------:R-:W-:Y:S01]  /*2a80*/  FADD R143, R24, R143 ;  /* 0x0000008f188f7221 */ /* 0x000fe20000000000 */
        /* <DEDUP_REMOVED lines=62> */
[----:B------:R-:W-:-:S07]  /*2e70*/  FADD R16, R16, R87 ;  /* 0x0000005710107221 */ /* 0x000fce0000000000 */
.L_x_33:
[----:B------:R-:W-:Y:S02]  /*2e80*/  WARPGROUP.DEPBAR.LE gsb0, 0x0 ;  /* 0x00008000000079c5 */ /* 0x000fe40000010000 */
[----:B------:R-:W-:Y:S05]  /*2e90*/  @!P1 BRA `(.L_x_34) ;  /* 0x0000000000589947 */ /* 0x000fea0003800000 */
[----:B------:R-:W-:-:S13]  /*2ea0*/  ISETP.NE.AND P0, PT, R142, 0x3, PT ;  /* 0x000000038e00780c */ /* 0x000fda0003f05270 */
[----:B------:R-:W-:Y:S05]  /*2eb0*/  @!P0 BRA `(.L_x_35) ;  /* 0x0000000000048947 */ /* 0x000fea0003800000 */
[----:B------:R-:W-:Y:S01]  /*2ec0*/  BPT.TRAP 0x1 ;  /* 0x000000040000795c */ /* 0x000fe20000300000 */
.L_x_35:
[----:B------:R-:W-:Y:S01]  /*2ed0*/  ISETP.NE.AND P0, PT, R6, RZ, PT ;  /* 0x000000ff0600720c */ /* 0x000fe20003f05270 */
[----:B------:R-:W-:Y:S01]  /*2ee0*/  BSSY B0, `(.L_x_36) ;  /* 0x000000f000007945 */ /* 0x000fe20003800000 */
[----:B------:R-:W-:-:S11]  /*2ef0*/  ISETP.GT.U32.AND P1, PT, R4, 0x1, PT ;  /* 0x000000010400780c */ /* 0x000fd60003f24070 */
[----:B------:R-:W-:Y:S05]  /*2f00*/  @!P0 BRA `(.L_x_37) ;  /* 0x0000000000308947 */ /* 0x000fea0003800000 */
[----:B------:R-:W-:-:S04]  /*2f10*/  UISETP.LT.AND UP0, UPT, UR9, 0x1, UPT ;  /* 0x000000010900788c */ /* 0x000fc8000bf01270 */
[----:B------:R-:W-:-:S04]  /*2f20*/  USEL UR8, UR9, 0x1, UP0 ;  /* 0x0000000109087887 */ /* 0x000fc80008000000 */
[----:B------:R-:W-:-:S04]  /*2f30*/  UIADD3 UR8, UR5, UR9, -UR8 ;  /* 0x0000000905087290 */ /* 0x000fc8000fffe808 */
[----:B------:R-:W-:-:S04]  /*2f40*/  USHF.R.U32.HI UR6, URZ, 0x1, UR8 ;  /* 0x000000013f067899 */ /* 0x000fc80008011608 */
[----:B------:R-:W-:-:S04]  /*2f50*/  UIMAD.WIDE.U32 UR6, UR6, -0x6db6db6d, URZ ;  /* 0x92492493060678a5 */ /* 0x000fc8000f8e003f */
[----:B------:R-:W-:-:S04]  /*2f60*/  USHF.R.U32.HI UR6, URZ, 0x2, UR7 ;  /* 0x000000023f067899 */ /* 0x000fc80008011607 */
[----:B------:R-:W-:-:S04]  /*2f70*/  UIMAD UR8, UR6, -0xe, UR8 ;  /* 0xfffffff2060878a4 */ /* 0x000fc8000f8e0208 */
[----:B------:R-:W-:-:S04]  /*2f80*/  ULEA UR8, UR8, UR10, 0x3 ;  /* 0x0000000a08087291 */ /* 0x000fc8000f8e183f */
[----:B------:R-:W-:-:S06]  /*2f90*/  UIADD3 UR8, UR8, 0x70, URZ ;  /* 0x0000007008087890 */ /* 0x000fcc000fffe03f */
[----:B------:R-:W-:-:S05]  /*2fa0*/  IMAD.U32 R12, RZ, RZ, UR8 ;  /* 0x00000008ff0c7e24 */ /* 0x000fca000f8e00ff */
[----:B------:R-:W-:-:S04]  /*2fb0*/  PRMT R12, R5, 0x654, R12 ;  /* 0x00000654050c7816 */ /* 0x000fc8000000000c */
[----:B------:R0:W-:Y:S03]  /*2fc0*/  SYNCS.ARRIVE.TRANS64.RED.A1T0 RZ, [R12+URZ], RZ ;  /* 0x000000ff0cff79a7 */ /* 0x0001e6000810043f */
.L_x_37:
[----:B------:R-:W-:Y:S05]  /*2fd0*/  BSYNC B0 ;  /* 0x0000000000007941 */ /* 0x000fea0003800000 */
.L_x_36:
[----:B------:R-:W-:Y:S05]  /*2fe0*/  @P1 BRA `(.L_x_34) ;  /* 0x0000000000041947 */ /* 0x000fea0003800000 */
[----:B------:R-:W-:Y:S01]  /*2ff0*/  BPT.TRAP 0x1 ;  /* 0x000000040000795c */ /* 0x000fe20000300000 */
.L_x_34:
[----:B------:R-:W1:Y:S01]  /*3000*/  LDC R26, c[0x0][0x288] ;  /* 0x0000a200ff1a7b82 */ /* 0x000e620000000800 */
[--C-:B0-----:R-:W-:Y:S01]  /*3010*/  SHF.R.U32.HI R12, RZ, 0x2, R0.reuse ;  /* 0x00000002ff0c7819 */ /* 0x101fe20000011600 */
[----:B------:R-:W-:Y:S01]  /*3020*/  IMAD.SHL.U32 R29, R11, 0x80, RZ ;  /* 0x000000800b1d7824 */ /* 0x000fe200078e00ff */
[----:B------:R-:W-:Y:S01]  /*3030*/  SHF.R.U32.HI R25, RZ, 0x7, R0 ;  /* 0x00000007ff197819 */ /* 0x000fe20000011600 */
[----:B------:R-:W-:Y:S01]  /*3040*/  UIADD3 UR5, UR9, UR5, URZ ;  /* 0x0000000509057290 */ /* 0x000fe2000fffe03f */
[----:B------:R-:W-:Y:S01]  /*3050*/  LOP3.LUT R13, R12, 0x7, RZ, 0xc0, !PT ;  /* 0x000000070c0d7812 */ /* 0x000fe200078ec0ff */
[----:B------:R-:W-:Y:S01]  /*3060*/  IMAD.SHL.U32 R31, R10, 0x80, RZ ;  /* 0x000000800a1f7824 */ /* 0x000fe200078e00ff */
[----:B------:R-:W-:Y:S01]  /*3070*/  LOP3.LUT R12, R25, 0x1, RZ, 0xc0, !PT ;  /* 0x00000001190c7812 */ /* 0x000fe200078ec0ff */
[----:B------:R-:W-:Y:S01]  /*3080*/  UISETP.GT.U32.AND UP0, UPT, UR5, 0xd, UPT ;  /* 0x0000000d0500788c */ /* 0x000fe2000bf04070 */
[----:B------:R-:W-:Y:S01]  /*3090*/  LOP3.LUT R24, R0, 0x60, RZ, 0xc0, !PT ;  /* 0x0000006000187812 */ /* 0x000fe200078ec0ff */
[----:B------:R-:W-:Y:S01]  /*30a0*/  ULDC UR12, c[0x0][0x284] ;  /* 0x0000a100000c7ab9 */ /* 0x000fe20000000800 */
[----:B------:R-:W-:Y:S01]  /*30b0*/  USHF.R.U32.HI UR6, URZ, 0x1, UR5 ;  /* 0x000000013f067899 */ /* 0x000fe20008011605 */
[----:B------:R-:W-:Y:S01]  /*30c0*/  IMAD.SHL.U32 R30, R12, 0x40, RZ ;  /* 0x000000400c1e7824 */ /* 0x000fe200078e00ff */
[----:B------:R-:W-:Y:S01]  /*30d0*/  SHF.R.U32.HI R28, RZ, 0x1, R24 ;  /* 0x00000001ff1c7819 */ /* 0x000fe20000011618 */
[----:B------:R-:W-:Y:S01]  /*30e0*/  UISETP.LT.U32.AND UP0, UPT, UR9, 0xe, UP0 ;  /* 0x0000000e0900788c */ /* 0x000fe20008701070 */
[----:B------:R-:W-:Y:S01]  /*30f0*/  LOP3.LUT R24, R0, 0x3, RZ, 0xc0, !PT ;  /* 0x0000000300187812 */ /* 0x000fe200078ec0ff */
[----:B------:R-:W-:Y:S01]  /*3100*/  UISETP.GE.U32.AND UP1, UPT, UR9, 0xe, UPT ;  /* 0x0000000e0900788c */ /* 0x000fe2000bf26070 */
[--C-:B------:R-:W-:Y:S01]  /*3110*/  IADD3 R25, RZ, -R28, -R13.reuse ;  /* 0x8000001cff197210 */ /* 0x100fe20007ffe80d */
[----:B------:R-:W-:Y:S01]  /*3120*/  UIMAD.WIDE.U32 UR6, UR6, -0x6db6db6d, URZ ;  /* 0x92492493060678a5 */ /* 0x000fe2000f8e003f */
[----:B------:R-:W-:Y:S01]  /*3130*/  LOP3.LUT R13, R30, 0x40, R13, 0xe2, !PT ;  /* 0x000000401e0d7812 */ /* 0x000fe200078ee20d */
[----:B------:R-:W-:Y:S01]  /*3140*/  USEL UR8, URZ, 0x1, !UP0 ;  /* 0x000000013f087887 */ /* 0x000fe2000c000000 */
[----:B------:R-:W-:Y:S01]  /*3150*/  SHF.R.S32.HI R34, RZ, 0x1f, R7 ;  /* 0x0000001fff227819 */ /* 0x000fe20000011407 */
[----:B------:R-:W-:Y:S01]  /*3160*/  IMAD R12, R12, -0x40, R25 ;  /* 0xffffffc00c0c7824 */ /* 0x000fe200078e0219 */
[----:B------:R-:W-:Y:S01]  /*3170*/  ULDC.64 UR10, c[0x0][0x5d0] ;  /* 0x00017400000a7ab9 */ /* 0x000fe20000000a00 */
[----:B-1----:R-:W-:Y:S01]  /*3180*/  IMAD R30, R24, -0x2, R26 ;  /* 0xfffffffe181e7824 */ /* 0x002fe200078e021a */
[----:B------:R-:W-:Y:S01]  /*3190*/  ISETP.GE.AND P0, PT, R29, R26, PT ;  /* 0x0000001a1d00720c */ /* 0x000fe20003f06270 */
[----:B------:R-:W-:Y:S01]  /*31a0*/  IMAD.SHL.U32 R24, R0, 0x2, RZ ;  /* 0x0000000200187824 */ /* 0x000fe200078e00ff */
[----:B------:R-:W-:Y:S01]  /*31b0*/  USHF.R.U32.HI UR6, URZ, 0x2, UR7 ;  /* 0x000000023f067899 */ /* 0x000fe20008011607 */
[----:B------:R-:W-:Y:S01]  /*31c0*/  IMAD R32, R34, UR10, RZ ;  /* 0x0000000a22207c24 */ /* 0x000fe2000f8e02ff */
[----:B------:R-:W-:Y:S01]  /*31d0*/  ISETP.GE.OR P0, PT, R31, UR12, P0 ;  /* 0x0000000c1f007c0c */ /* 0x000fe20008706670 */
[----:B------:R-:W-:Y:S01]  /*31e0*/  ULOP3.LUT UR4, UR4, UR8, URZ, 0x3c, !UPT ;  /* 0x0000000804047292 */ /* 0x000fe2000f8e3c3f */
[----:B------:R-:W-:Y:S01]  /*31f0*/  LOP3.LUT R24, R29, 0x6, R24, 0xf8, !PT ;  /* 0x000000061d187812 */ /* 0x000fe200078ef818 */
[----:B------:R-:W-:Y:S01]  /*3200*/  IMAD.WIDE R26, R10, 0x80, RZ ;  /* 0x000000800a1a7825 */ /* 0x000fe200078e02ff */
[----:B------:R-:W-:Y:S01]  /*3210*/  UIMAD UR5, UR6, -0xe, UR5 ;  /* 0xfffffff2060578a4 */ /* 0x000fe2000f8e0205 */
[----:B------:R-:W-:Y:S01]  /*3220*/  IADD3 R36, -R31, UR12, R12 ;  /* 0x0000000c1f247c10 */ /* 0x000fe2000fffe10c */
[----:B------:R-:W-:Y:S01]  /*3230*/  @UP1 ULOP3.LUT UR4, UR4, 0x1, UR6, 0x78, !UPT ;  /* 0x0000000104041892 */ /* 0x000fe2000f8e7806 */
[----:B------:R-:W-:Y:S01]  /*3240*/  SHF.R.S32.HI R25, RZ, 0x1f, R24 ;  /* 0x0000001fff197819 */ /* 0x000fe20000011418 */
[----:B------:R-:W-:Y:S01]  /*3250*/  IMAD R33, R7, UR11, R32 ;  /* 0x0000000b07217c24 */ /* 0x000fe2000f8e0220 */
[----:B------:R-:W-:Y:S01]  /*3260*/  LOP3.LUT R35, R26, R13, R28, 0xfe, !PT ;  /* 0x0000000d1a237212 */ /* 0x000fe200078efe1c */
[----:B------:R-:W-:-:S02]  /*3270*/  IMAD.IADD R29, R30, 0x1, -R29 ;  /* 0x000000011e1d7824 */ /* 0x000fc400078e0a1d */
[----:B------:R-:W-:-:S04]  /*3280*/  IMAD.WIDE.U32 R10, R7, UR10, R24 ;  /* 0x0000000a070a7c25 */ /* 0x000fc8000f8e0018 */
[----:B------:R-:W-:Y:S02]  /*3290*/  IMAD.IADD R11, R11, 0x1, R33 ;  /* 0x000000010b0b7824 */ /* 0x000fe400078e0221 */
[----:B------:R-:W-:Y:S01]  /*32a0*/  IMAD.MOV.U32 R28, RZ, RZ, -0x1 ;  /* 0xffffffffff1c7424 */ /* 0x000fe200078e00ff */
[----:B------:R-:W-:Y:S06]  /*32b0*/  @P0 BRA `(.L_x_38) ;  /* 0x0000004400a40947 */ /* 0x000fec0003800000 */
[----:B------:R-:W0:Y:S01]  /*32c0*/  LDC.64 R32, c[0x0][0x5c8] ;  /* 0x00017200ff207b82 */ /* 0x000e220000000a00 */
[----:B------:R-:W-:Y:S01]  /*32d0*/  ULDC.64 UR6, c[0x0][0x5c0] ;  /* 0x0001700000067ab9 */ /* 0x000fe20000000a00 */
[----:B------:R-:W-:Y:S01]  /*32e0*/  BSSY B0, `(.L_x_38) ;  /* 0x0000466000007945 */ /* 0x000fe20003800000 */
[-C--:B0-----:R-:W-:Y:S02]  /*32f0*/  IMAD R12, R27, R32.reuse, RZ ;  /* 0x000000201b0c7224 */ /* 0x081fe400078e02ff */
[----:B------:R-:W-:-:S04]  /*3300*/  IMAD.WIDE.U32 R10, R35, R32, R10 ;  /* 0x00000020230a7225 */ /* 0x000fc800078e000a */
[----:B------:R-:W-:Y:S01]  /*3310*/  IMAD R31, R35, R33, R12 ;  /* 0x00000021231f7224 */ /* 0x000fe200078e020c */
[----:B------:R-:W-:Y:S02]  /*3320*/  LEA R13, P0, R32, R10, 0x3 ;  /* 0x0000000a200d7211 */ /* 0x000fe400078018ff */
[----:B------:R-:W-:Y:S01]  /*3330*/  IADD3 R12, P1, R10, UR6, RZ ;  /* 0x000000060a0c7c10 */ /* 0x000fe2000ff3e0ff */
[----:B------:R-:W-:Y:S01]  /*3340*/  IMAD.IADD R31, R11, 0x1, R31 ;  /* 0x000000010b1f7824 */ /* 0x000fe200078e021f */
[----:B------:R-:W-:-:S04]  /*3350*/  IADD3 R10, P3, R13, UR6, RZ ;  /* 0x000000060d0a7c10 */ /* 0x000fc8000ff7e0ff */
[----:B------:R-:W-:Y:S02]  /*3360*/  LEA.HI.X R11, R32, R31, R33, 0x3, P0 ;  /* 0x0000001f200b7211 */ /* 0x000fe400000f1c21 */
[----:B---3-5:R-:W-:Y:S02]  /*3370*/  FSETP.NEU.AND P0, PT, R9, RZ, PT ;  /* 0x000000ff0900720b */ /* 0x028fe40003f0d000 */
[----:B------:R-:W-:Y:S02]  /*3380*/  IADD3.X R13, R31, UR7, RZ, P1, !PT ;  /* 0x000000071f0d7c10 */ /* 0x000fe40008ffe4ff */
[----:B------:R-:W-:-:S09]  /*3390*/  IADD3.X R11, R11, UR7, RZ, P3, !PT ;  /* 0x000000070b0b7c10 */ /* 0x000fd20009ffe4ff */
[----:B------:R-:W-:Y:S05]  /*33a0*/  @!P0 BRA `(.L_x_39) ;  /* 0x00000034005c8947 */ /* 0x000fea0003800000 */
[----:B------:R-:W-:Y:S01]  /*33b0*/  ULDC.64 UR6, c[0x0][0x5b8] ;  /* 0x00016e0000067ab9 */ /* 0x000fe20000000a00 */
[----:B------:R-:W-:Y:S01]  /*33c0*/  ISETP.GE.AND P0, PT, R36, 0x1, PT ;  /* 0x000000012400780c */ /* 0x000fe20003f06270 */
[----:B------:R-:W-:Y:S01]  /*33d0*/  IMAD R32, R34, UR6, RZ ;  /* 0x0000000622207c24 */ /* 0x000fe2000f8e02ff */
[----:B------:R-:W-:Y:S01]  /*33e0*/  ULDC.64 UR10, c[0x0][0x5a8] ;  /* 0x00016a00000a7ab9 */ /* 0x000fe20000000a00 */
[----:B------:R-:W-:Y:S01]  /*33f0*/  IMAD.WIDE.U32 R30, R7, UR6, R24 ;  /* 0x00000006071e7c25 */ /* 0x000fe2000f8e0018 */
[----:B------:R-:W-:Y:S01]  /*3400*/  ISETP.LT.OR P4, PT, R29, 0x1, !P0 ;  /* 0x000000011d00780c */ /* 0x000fe20004781670 */
[----:B------:R-:W-:Y:S02]  /*3410*/  BSSY B1, `(.L_x_40) ;  /* 0x000000c000017945 */ /* 0x000fe40003800000 */
[----:B------:R-:W-:Y:S01]  /*3420*/  IMAD R7, R7, UR7, R32 ;  /* 0x0000000707077c24 */ /* 0x000fe2000f8e0220 */
[----:B------:R-:W-:-:S03]  /*3430*/  ULDC.64 UR6, c[0x0][0x5b0] ;  /* 0x00016c0000067ab9 */ /* 0x000fc60000000a00 */
[----:B------:R-:W-:Y:S02]  /*3440*/  IMAD.IADD R31, R31, 0x1, R7 ;  /* 0x000000011f1f7824 */ /* 0x000fe400078e0207 */
[----:B------:R-:W-:Y:S02]  /*3450*/  IMAD R7, R27, UR6, RZ ;  /* 0x000000061b077c24 */ /* 0x000fe4000f8e02ff */
[----:B------:R-:W-:-:S04]  /*3460*/  IMAD.WIDE.U32 R24, R35, UR6, R30 ;  /* 0x0000000623187c25 */ /* 0x000fc8000f8e001e */
[----:B------:R-:W-:Y:S01]  /*3470*/  IMAD R7, R35, UR7, R7 ;  /* 0x0000000723077c24 */ /* 0x000fe2000f8e0207 */
[----:B------:R-:W-:-:S04]  /*3480*/  IADD3 R24, P1, R24, UR10, RZ ;  /* 0x0000000a18187c10 */ /* 0x000fc8000ff3e0ff */
[--C-:B------:R-:W-:Y:S02]  /*3490*/  IADD3.X R25, R25, UR11, R7.reuse, P1, !PT ;  /* 0x0000000b19197c10 */ /* 0x100fe40008ffe407 */
[----:B------:R-:W-:Y:S01]  /*34a0*/  PRMT R7, RZ, 0x7610, R7 ;  /* 0x00007610ff077816 */ /* 0x000fe20000000007 */
[----:B------:R-:W-:Y:S06]  /*34b0*/  @P4 BRA `(.L_x_41) ;  /* 0x0000000000044947 */ /* 0x000fec0003800000 */
[----:B------:R0:W5:Y:S02]  /*34c0*/  LDG.E.U8 R7, desc[UR16][R24.64] ;  /* 0x0000001018077981 */ /* 0x000164000c1e1100 */
.L_x_41:
[----:B------:R-:W-:Y:S05]  /*34d0*/  BSYNC B1 ;  /* 0x0000000000017941 */ /* 0x000fea0003800000 */
.L_x_40:
[----:B-----5:R-:W-:Y:S01]  /*34e0*/  LOP3.LUT R7, R7, 0xff, RZ, 0xc0, !PT ;  /* 0x000000ff07077812 */ /* 0x020fe200078ec0ff */
[----:B------:R-:W-:Y:S01]  /*34f0*/  BSSY B1, `(.L_x_42) ;  /* 0x000000b000017945 */ /* 0x000fe20003800000 */
[----:B------:R-:W-:Y:S02]  /*3500*/  ISETP.LT.OR P3, PT, R29, 0x2, !P0 ;  /* 0x000000021d00780c */ /* 0x000fe40004761670 */
[----:B------:R-:W-:-:S05]  /*3510*/  F2FP.F16.E4M3.UNPACK_B R7, R7 ;  /* 0x00000007ff07723e */ /* 0x000fca00020006ff */
[----:B------:R-:W-:Y:S01]  /*3520*/  HADD2.F32 R32, -RZ, R7.H0_H0 ;  /* 0x20000007ff207230 */ /* 0x000fe20000004100 */
[----:B------:R-:W-:-:S04]  /*3530*/  PRMT R7, RZ, 0x7610, R7 ;  /* 0x00007610ff077816 */ /* 0x000fc80000000007 */
[----:B------:R-:W-:-:S04]  /*3540*/  FMUL R32, R32, R9 ;  /* 0x0000000920207220 */ /* 0x000fc80000400000 */
[----:B--2---:R-:W-:-:S05]  /*3550*/  FFMA R32, R143, R8, R32 ;  /* 0x000000088f207223 */ /* 0x004fca0000000020 */
[----:B------:R-:W-:-:S05]  /*3560*/  F2FP.SATFINITE.E4M3.F32.PACK_AB_MERGE_C R33, RZ, R32, RZ ;  /* 0x00000020ff21723e */ /* 0x000fca00048070ff */
[----:B------:R1:W-:Y:S01]  /*3570*/  @!P4 STG.E.U8 desc[UR16][R12.64], R33 ;  /* 0x000000210c00c986 */ /* 0x0003e2000c101110 */
[----:B------:R-:W-:Y:S05]  /*3580*/  @P3 BRA `(.L_x_43) ;  /* 0x0000000000043947 */ /* 0x000fea0003800000 */
[----:B------:R2:W5:Y:S02]  /*3590*/  LDG.E.U8 R7, desc[UR16][R24.64+0x1] ;  /* 0x0000011018077981 */ /* 0x000564000c1e1100 */
.L_x_43:
[----:B------:R-:W-:Y:S05]  /*35a0*/  BSYNC B1 ;  /* 0x0000000000017941 */ /* 0x000fea0003800000 */
.L_x_42:
[----:B-----5:R-:W-:Y:S01]  /*35b0*/  LOP3.LUT R7, R7, 0xff, RZ, 0xc0, !PT ;  /* 0x000000ff07077812 */ /* 0x020fe200078ec0ff */
[----:B------:R-:W-:Y:S01]  /*35c0*/  BSSY B1, `(.L_x_44) ;  /* 0x0000013000017945 */ /* 0x000fe20003800000 */
[----:B-1----:R-:W-:Y:S02]  /*35d0*/  IADD3 R33, P1, R35, 0x8, RZ ;  /* 0x0000000823217810 */ /* 0x002fe40007f3e0ff */
[----:B------:R-:W-:-:S03]  /*35e0*/  F2FP.F16.E4M3.UNPACK_B R7, R7 ;  /* 0x00000007ff07723e */ /* 0x000fc600020006ff */
[----:B------:R-:W-:Y:S01]  /*35f0*/  IMAD.X R27, RZ, RZ, R27, P1 ;  /* 0x000000ffff1b7224 */ /* 0x000fe200008e061b */
[----:B------:R-:W-:Y:S01]  /*3600*/  ISETP.GE.AND P1, PT, R36, 0x9, PT ;  /* 0x000000092400780c */ /* 0x000fe20003f26270 */
[----:B------:R-:W-:Y:S02]  /*3610*/  HADD2.F32 R26, -RZ, R7.H0_H0 ;  /* 0x20000007ff1a7230 */ /* 0x000fe40000004100 */
[----:B------:R-:W-:Y:S01]  /*3620*/  IMAD.WIDE.U32 R30, R33, UR6, R30 ;  /* 0x00000006211e7c25 */ /* 0x000fe2000f8e001e */
[----:B------:R-:W-:-:S03]  /*3630*/  ISETP.LT.OR P5, PT, R29, 0x1, !P1 ;  /* 0x000000011d00780c */ /* 0x000fc60004fa1670 */
[----:B------:R-:W-:Y:S01]  /*3640*/  FMUL R7, R26, R9 ;  /* 0x000000091a077220 */ /* 0x000fe20000400000 */
[----:B------:R-:W-:-:S03]  /*3650*/  IMAD R26, R27, UR6, RZ ;  /* 0x000000061b1a7c24 */ /* 0x000fc6000f8e02ff */
[----:B------:R-:W-:Y:S01]  /*3660*/  FFMA R7, R138, R8, R7 ;  /* 0x000000088a077223 */ /* 0x000fe20000000007 */
[----:B------:R-:W-:Y:S01]  /*3670*/  IMAD R33, R33, UR7, R26 ;  /* 0x0000000721217c24 */ /* 0x000fe2000f8e021a */
[----:B------:R-:W-:-:S03]  /*3680*/  IADD3 R26, P4, R30, UR10, RZ ;  /* 0x0000000a1e1a7c10 */ /* 0x000fc6000ff9e0ff */
[----:B------:R-:W-:Y:S02]  /*3690*/  F2FP.SATFINITE.E4M3.F32.PACK_AB_MERGE_C R35, RZ, R7, RZ ;  /* 0x00000007ff23723e */ /* 0x000fe400048070ff */
[----:B------:R-:W-:Y:S02]  /*36a0*/  IADD3.X R27, R31, UR11, R33, P4, !PT ;  /* 0x0000000b1f1b7c10 */ /* 0x000fe4000a7fe421 */
[----:B------:R-:W-:Y:S01]  /*36b0*/  PRMT R7, RZ, 0x7610, R7 ;  /* 0x00007610ff077816 */ /* 0x000fe20000000007 */
[----:B------:R1:W-:Y:S01]  /*36c0*/  @!P3 STG.E.U8 desc[UR16][R12.64+0x1], R35 ;  /* 0x000001230c00b986 */ /* 0x0003e2000c101110 */
[----:B------:R-:W-:Y:S05]  /*36d0*/  @P5 BRA `(.L_x_45) ;  /* 0x0000000000045947 */ /* 0x000fea0003800000 */
[----:B------:R3:W5:Y:S02]  /*36e0*/  LDG.E.U8 R7, desc[UR16][R26.64] ;  /* 0x000000101a077981 */ /* 0x000764000c1e1100 */
.L_x_45:
[----:B------:R-:W-:Y:S05]  /*36f0*/  BSYNC B1 ;  /* 0x0000000000017941 */ /* 0x000fea0003800000 */
.L_x_44:
[----:B-----5:R-:W-:Y:S01]  /*3700*/  LOP3.LUT R7, R7, 0xff, RZ, 0xc0, !PT ;  /* 0x000000ff07077812 */ /* 0x020fe200078ec0ff */
[----:B------:R-:W-:Y:S01]  /*3710*/  BSSY B1, `(.L_x_46) ;  /* 0x000000b000017945 */ /* 0x000fe20003800000 */
[----:B------:R-:W-:Y:S02]  /*3720*/  ISETP.LT.OR P3, PT, R29, 0x2, !P1 ;  /* 0x000000021d00780c */ /* 0x000fe40004f61670 */
[----:B------:R-:W-:-:S05]  /*3730*/  F2FP.F16.E4M3.UNPACK_B R7, R7 ;  /* 0x00000007ff07723e */ /* 0x000fca00020006ff */
[----:B------:R-:W-:Y:S01]  /*3740*/  HADD2.F32 R30, -RZ, R7.H0_H0 ;  /* 0x20000007ff1e7230 */ /* 0x000fe20000004100 */
[----:B------:R-:W-:-:S04]  /*3750*/  PRMT R7, RZ, 0x7610, R7 ;  /* 0x00007610ff077816 */ /* 0x000fc80000000007 */
[----:B------:R-:W-:-:S04]  /*3760*/  FMUL R30, R30, R9 ;  /* 0x000000091e1e7220 */ /* 0x000fc80000400000 */
[----:B------:R-:W-:-:S05]  /*3770*/  FFMA R30, R141, R8, R30 ;  /* 0x000000088d1e7223 */ /* 0x000fca000000001e */
[----:B------:R-:W-:-:S05]  /*3780*/  F2FP.SATFINITE.E4M3.F32.PACK_AB_MERGE_C R31, RZ, R30, RZ ;  /* 0x0000001eff1f723e */ /* 0x000fca00048070ff */
[----:B------:R4:W-:Y:S01]  /*3790*/  @!P5 STG.E.U8 desc[UR16][R10.64], R31 ;  /* 0x0000001f0a00d986 */ /* 0x0009e2000c101110 */
[----:B------:R-:W-:Y:S05]  /*37a0*/  @P3 BRA `(.L_x_47) ;  /* 0x0000000000043947 */ /* 0x000fea0003800000 */
[----:B------:R0:W5:Y:S02]  /*37b0*/  LDG.E.U8 R7, desc[UR16][R26.64+0x1] ;  /* 0x000001101a077981 */ /* 0x000164000c1e1100 */
.L_x_47:
[----:B------:R-:W-:Y:S05]  /*37c0*/  BSYNC B1 ;  /* 0x0000000000017941 */ /* 0x000fea0003800000 */
.L_x_46:
[----:B-----5:R-:W-:Y:S01]  /*37d0*/  LOP3.LUT R7, R7, 0xff, RZ, 0xc0, !PT ;  /* 0x000000ff07077812 */ /* 0x020fe200078ec0ff */
[----:B------:R-:W-:Y:S01]  /*37e0*/  BSSY B1, `(.L_x_48) ;  /* 0x000000b000017945 */ /* 0x000fe20003800000 */
[----:B------:R-:W-:Y:S02]  /*37f0*/  ISETP.LT.OR P4, PT, R29, 0x9, !P0 ;  /* 0x000000091d00780c */ /* 0x000fe40004781670 */
[----:B------:R-:W-:-:S05]  /*3800*/  F2FP.F16.E4M3.UNPACK_B R7, R7 ;  /* 0x00000007ff07723e */ /* 0x000fca00020006ff */
[----:B------:R-:W-:-:S05]  /*3810*/  HADD2.F32 R30, -RZ, R7.H0_H0 ;  /* 0x20000007ff1e7230 */ /* 0x000fca0000004100 */
[----:B------:R-:W-:-:S04]  /*3820*/  FMUL R7, R30, R9 ;  /* 0x000000091e077220 */ /* 0x000fc80000400000 */
[----:B------:R-:W-:-:S05]  /*3830*/  FFMA R7, R136, R8, R7 ;  /* 0x0000000888077223 */ /* 0x000fca0000000007 */
[----:B----4-:R-:W-:Y:S02]  /*3840*/  F2FP.SATFINITE.E4M3.F32.PACK_AB_MERGE_C R31, RZ, R7, RZ ;  /* 0x00000007ff1f723e */ /* 0x010fe400048070ff */
[----:B------:R-:W-:-:S03]  /*3850*/  PRMT R7, RZ, 0x7610, R7 ;  /* 0x00007610ff077816 */ /* 0x000fc60000000007 */
[----:B------:R4:W-:Y:S01]  /*3860*/  @!P3 STG.E.U8 desc[UR16][R10.64+0x1], R31 ;  /* 0x0000011f0a00b986 */ /* 0x0009e2000c101110 */
[----:B------:R-:W-:Y:S05]  /*3870*/  @P4 BRA `(.L_x_49) ;  /* 0x0000000000044947 */ /* 0x000fea0003800000 */
[----:B------:R0:W5:Y:S02]  /*3880*/  LDG.E.U8 R7, desc[UR16][R24.64+0x8] ;  /* 0x0000081018077981 */ /* 0x000164000c1e1100 */
.L_x_49:
[----:B------:R-:W-:Y:S05]  /*3890*/  BSYNC B1 ;  /* 0x0000000000017941 */ /* 0x000fea0003800000 */
.L_x_48:
        /* <DEDUP_REMOVED lines=8> */
[----:B----4-:R-:W-:-:S05]  /*3920*/  F2FP.SATFINITE.E4M3.F32.PACK_AB_MERGE_C R31, RZ, R30, RZ ;  /* 0x0000001eff1f723e */ /* 0x010fca00048070ff */
[----:B------:R4:W-:Y:S01]  /*3930*/  @!P4 STG.E.U8 desc[UR16][R12.64+0x8], R31 ;  /* 0x0000081f0c00c986 */ /* 0x0009e2000c101110 */
[----:B------:R-:W-:Y:S05]  /*3940*/  @P3 BRA `(.L_x_51) ;  /* 0x0000000000043947 */ /* 0x000fea0003800000 */
[----:B------:R0:W5:Y:S02]  /*3950*/  LDG.E.U8 R7, desc[UR16][R24.64+0x9] ;  /* 0x0000091018077981 */ /* 0x000164000c1e1100 */
.L_x_51:
[----:B------:R-:W-:Y:S05]  /*3960*/  BSYNC B1 ;  /* 0x0000000000017941 */ /* 0x000fea0003800000 */
.L_x_50:
        /* <DEDUP_REMOVED lines=12> */
.L_x_53:
[----:B------:R-:W-:Y:S05]  /*3a30*/  BSYNC B1 ;  /* 0x0000000000017941 */ /* 0x000fea0003800000 */
.L_x_52:
        /* <DEDUP_REMOVED lines=12> */
.L_x_55:
[----:B------:R-:W-:Y:S05]  /*3b00*/  BSYNC B1 ;  /* 0x0000000000017941 */ /* 0x000fea0003800000 */
.L_x_54:
        /* <DEDUP_REMOVED lines=12> */
.L_x_57:
[----:B------:R-:W-:Y:S05]  /*3bd0*/  BSYNC B1 ;  /* 0x0000000000017941 */ /* 0x000fea0003800000 */
.L_x_56:
        /* <DEDUP_REMOVED lines=12> */
.L_x_59:
[----:B------:R-:W-:Y:S05]  /*3ca0*/  BSYNC B1 ;  /* 0x0000000000017941 */ /* 0x000fea0003800000 */
.L_x_58:
        /* <DEDUP_REMOVED lines=12> */
.L_x_61:
[----:B------:R-:W-:Y:S05]  /*3d70*/  BSYNC B1 ;  /* 0x0000000000017941 */ /* 0x000fea0003800000 */
.L_x_60:
        /* <DEDUP_REMOVED lines=12> */
.L_x_63:
[----:B------:R-:W-:Y:S05]  /*3e40*/  BSYNC B1 ;  /* 0x0000000000017941 */ /* 0x000fea0003800000 */
.L_x_62:
        /* <DEDUP_REMOVED lines=12> */
.L_x_65:
[----:B------:R-:W-:Y:S05]  /*3f10*/  BSYNC B1 ;  /* 0x0000000000017941 */ /* 0x000fea0003800000 */
.L_x_64:
        /* <DEDUP_REMOVED lines=12> */
.L_x_67:
[----:B------:R-:W-:Y:S05]  /*3fe0*/  BSYNC B1 ;  /* 0x0000000000017941 */ /* 0x000fea0003800000 */
.L_x_66:
        /* <DEDUP_REMOVED lines=12> */
.L_x_69:
[----:B------:R-:W-:Y:S05]  /*40b0*/  BSYNC B1 ;  /* 0x0000000000017941 */ /* 0x000fea0003800000 */
.L_x_68:
        /* <DEDUP_REMOVED lines=12> */
.L_x_71:
[----:B------:R-:W-:Y:S05]  /*4180*/  BSYNC B1 ;  /* 0x0000000000017941 */ /* 0x000fea0003800000 */
.L_x_70:
        /* <DEDUP_REMOVED lines=12> */
.L_x_73:
[----:B------:R-:W-:Y:S05]  /*4250*/  BSYNC B1 ;  /* 0x0000000000017941 */ /* 0x000fea0003800000 */
.L_x_72:
        /* <DEDUP_REMOVED lines=12> */
.L_x_75:
[----:B------:R-:W-:Y:S05]  /*4320*/  BSYNC B1 ;  /* 0x0000000000017941 */ /* 0x000fea0003800000 */
.L_x_74:
        /* <DEDUP_REMOVED lines=12> */
.L_x_77:
[----:B------:R-:W-:Y:S05]  /*43f0*/  BSYNC B1 ;  /* 0x0000000000017941 */ /* 0x000fea0003800000 */
.L_x_76:
        /* <DEDUP_REMOVED lines=12> */
.L_x_79:
[----:B------:R-:W-:Y:S05]  /*44c0*/  BSYNC B1 ;  /* 0x0000000000017941 */ /* 0x000fea0003800000 */
.L_x_78:
        /* <DEDUP_REMOVED lines=12> */
.L_x_81:
[----:B------:R-:W-:Y:S05]  /*4590*/  BSYNC B1 ;  /* 0x0000000000017941 */ /* 0x000fea0003800000 */
.L_x_80:
        /* <DEDUP_REMOVED lines=12> */
.L_x_83:
[----:B------:R-:W-:Y:S05]  /*4660*/  BSYNC B1 ;  /* 0x0000000000017941 */ /* 0x000fea0003800000 */
.L_x_82:
        /* <DEDUP_REMOVED lines=12> */
.L_x_85:
[----:B------:R-:W-:Y:S05]  /*4730*/  BSYNC B1 ;  /* 0x0000000000017941 */ /* 0x000fea0003800000 */
.L_x_84:
        /* <DEDUP_REMOVED lines=12> */
.L_x_87:
[----:B------:R-:W-:Y:S05]  /*4800*/  BSYNC B1 ;  /* 0x0000000000017941 */ /* 0x000fea0003800000 */
.L_x_86:
        /* <DEDUP_REMOVED lines=12> */
.L_x_89:
[----:B------:R-:W-:Y:S05]  /*48d0*/  BSYNC B1 ;  /* 0x0000000000017941 */ /* 0x000fea0003800000 */
.L_x_88:
        /* <DEDUP_REMOVED lines=12> */
.L_x_91:
[----:B------:R-:W-:Y:S05]  /*49a0*/  BSYNC B1 ;  /* 0x0000000000017941 */ /* 0x000fea0003800000 */
.L_x_90:
        /* <DEDUP_REMOVED lines=12> */
.L_x_93:
[----:B------:R-:W-:Y:S05]  /*4a70*/  BSYNC B1 ;  /* 0x0000000000017941 */ /* 0x000fea0003800000 */
.L_x_92:
        /* <DEDUP_REMOVED lines=12> */
.L_x_95:
[----:B------:R-:W-:Y:S05]  /*4b40*/  BSYNC B1 ;  /* 0x0000000000017941 */ /* 0x000fea0003800000 */
.L_x_94:
        /* <DEDUP_REMOVED lines=12> */
.L_x_97:
[----:B------:R-:W-:Y:S05]  /*4c10*/  BSYNC B1 ;  /* 0x0000000000017941 */ /* 0x000fea0003800000 */
.L_x_96:
        /* <DEDUP_REMOVED lines=12> */
.L_x_99:
[----:B------:R-:W-:Y:S05]  /*4ce0*/  BSYNC B1 ;  /* 0x0000000000017941 */ /* 0x000fea0003800000 */
.L_x_98:
        /* <DEDUP_REMOVED lines=12> */
.L_x_101:
[----:B------:R-:W-:Y:S05]  /*4db0*/  BSYNC B1 ;  /* 0x0000000000017941 */ /* 0x000fea0003800000 */
.L_x_100:
        /* <DEDUP_REMOVED lines=12> */
.L_x_103:
[----:B------:R-:W-:Y:S05]  /*4e80*/  BSYNC B1 ;  /* 0x0000000000017941 */ /* 0x000fea0003800000 */
.L_x_102:
        /* <DEDUP_REMOVED lines=12> */
.L_x_105:
[----:B------:R-:W-:Y:S05]  /*4f50*/  BSYNC B1 ;  /* 0x0000000000017941 */ /* 0x000fea0003800000 */
.L_x_104:
        /* <DEDUP_REMOVED lines=12> */
.L_x_107:
[----:B------:R-:W-:Y:S05]  /*5020*/  BSYNC B1 ;  /* 0x0000000000017941 */ /* 0x000fea0003800000 */
.L_x_106:
        /* <DEDUP_REMOVED lines=12> */
.L_x_109:
[----:B------:R-:W-:Y:S05]  /*50f0*/  BSYNC B1 ;  /* 0x0000000000017941 */ /* 0x000fea0003800000 */
.L_x_108:
        /* <DEDUP_REMOVED lines=12> */
.L_x_111:
[----:B------:R-:W-:Y:S05]  /*51c0*/  BSYNC B1 ;  /* 0x0000000000017941 */ /* 0x000fea0003800000 */
.L_x_110:
        /* <DEDUP_REMOVED lines=12> */
.L_x_113:
[----:B------:R-:W-:Y:S05]  /*5290*/  BSYNC B1 ;  /* 0x0000000000017941 */ /* 0x000fea0003800000 */
.L_x_112:
        /* <DEDUP_REMOVED lines=12> */
.L_x_115:
[----:B------:R-:W-:Y:S05]  /*5360*/  BSYNC B1 ;  /* 0x0000000000017941 */ /* 0x000fea0003800000 */
.L_x_114:
        /* <DEDUP_REMOVED lines=12> */
.L_x_117:
[----:B------:R-:W-:Y:S05]  /*5430*/  BSYNC B1 ;  /* 0x0000000000017941 */ /* 0x000fea0003800000 */
.L_x_116:
        /* <DEDUP_REMOVED lines=12> */
.L_x_119:
[----:B------:R-:W-:Y:S05]  /*5500*/  BSYNC B1 ;  /* 0x0000000000017941 */ /* 0x000fea0003800000 */
.L_x_118:
        /* <DEDUP_REMOVED lines=12> */
.L_x_121:
[----:B------:R-:W-:Y:S05]  /*55d0*/  BSYNC B1 ;  /* 0x0000000000017941 */ /* 0x000fea0003800000 */
.L_x_120:
        /* <DEDUP_REMOVED lines=12> */
.L_x_123:
[----:B------:R-:W-:Y:S05]  /*56a0*/  BSYNC B1 ;  /* 0x0000000000017941 */ /* 0x000fea0003800000 */
.L_x_122:
        /* <DEDUP_REMOVED lines=12> */
.L_x_125:
[----:B------:R-:W-:Y:S05]  /*5770*/  BSYNC B1 ;  /* 0x0000000000017941 */ /* 0x000fea0003800000 */
.L_x_124:
        /* <DEDUP_REMOVED lines=12> */
.L_x_127:
[----:B------:R-:W-:Y:S05]  /*5840*/  BSYNC B1 ;  /* 0x0000000000017941 */ /* 0x000fea0003800000 */
.L_x_126:
        /* <DEDUP_REMOVED lines=12> */
.L_x_129:
[----:B------:R-:W-:Y:S05]  /*5910*/  BSYNC B1 ;  /* 0x0000000000017941 */ /* 0x000fea0003800000 */
.L_x_128:
        /* <DEDUP_REMOVED lines=12> */
.L_x_131:
[----:B------:R-:W-:Y:S05]  /*59e0*/  BSYNC B1 ;  /* 0x0000000000017941 */ /* 0x000fea0003800000 */
.L_x_130:
        /* <DEDUP_REMOVED lines=12> */
.L_x_133:
[----:B------:R-:W-:Y:S05]  /*5ab0*/  BSYNC B1 ;  /* 0x0000000000017941 */ /* 0x000fea0003800000 */
.L_x_132:
        /* <DEDUP_REMOVED lines=12> */
.L_x_135:
[----:B------:R-:W-:Y:S05]  /*5b80*/  BSYNC B1 ;  /* 0x0000000000017941 */ /* 0x000fea0003800000 */
.L_x_134:
        /* <DEDUP_REMOVED lines=12> */
.L_x_137:
[----:B------:R-:W-:Y:S05]  /*5c50*/  BSYNC B1 ;  /* 0x0000000000017941 */ /* 0x000fea0003800000 */
.L_x_136:
        /* <DEDUP_REMOVED lines=12> */
.L_x_139:
[----:B------:R-:W-:Y:S05]  /*5d20*/  BSYNC B1 ;  /* 0x0000000000017941 */ /* 0x000fea0003800000 */
.L_x_138:
        /* <DEDUP_REMOVED lines=12> */
.L_x_141:
[----:B------:R-:W-:Y:S05]  /*5df0*/  BSYNC B1 ;  /* 0x0000000000017941 */ /* 0x000fea0003800000 */
.L_x_140:
        /* <DEDUP_REMOVED lines=12> */
.L_x_143:
[----:B------:R-:W-:Y:S05]  /*5ec0*/  BSYNC B1 ;  /* 0x0000000000017941 */ /* 0x000fea0003800000 */
.L_x_142:
        /* <DEDUP_REMOVED lines=12> */
.L_x_145:
[----:B------:R-:W-:Y:S05]  /*5f90*/  BSYNC B1 ;  /* 0x0000000000017941 */ /* 0x000fea0003800000 */
.L_x_144:
        /* <DEDUP_REMOVED lines=12> */
.L_x_147:
[----:B------:R-:W-:Y:S05]  /*6060*/  BSYNC B1 ;  /* 0x0000000000017941 */ /* 0x000fea0003800000 */
.L_x_146:
        /* <DEDUP_REMOVED lines=12> */
.L_x_149:
[----:B------:R-:W-:Y:S05]  /*6130*/  BSYNC B1 ;  /* 0x0000000000017941 */ /* 0x000fea0003800000 */
.L_x_148:
        /* <DEDUP_REMOVED lines=12> */
.L_x_151:
[----:B------:R-:W-:Y:S05]  /*6200*/  BSYNC B1 ;  /* 0x0000000000017941 */ /* 0x000fea0003800000 */
.L_x_150:
        /* <DEDUP_REMOVED lines=12> */
.L_x_153:
[----:B------:R-:W-:Y:S05]  /*62d0*/  BSYNC B1 ;  /* 0x0000000000017941 */ /* 0x000fea0003800000 */
.L_x_152:
        /* <DEDUP_REMOVED lines=12> */
.L_x_155:
[----:B------:R-:W-:Y:S05]  /*63a0*/  BSYNC B1 ;  /* 0x0000000000017941 */ /* 0x000fea0003800000 */
.L_x_154:
        /* <DEDUP_REMOVED lines=12> */
.L_x_157:
[----:B------:R-:W-:Y:S05]  /*6470*/  BSYNC B1 ;  /* 0x0000000000017941 */ /* 0x000fea0003800000 */
.L_x_156:
        /* <DEDUP_REMOVED lines=8> */
[----:B0-----:R-:W-:-:S05]  /*6500*/  F2FP.SATFINITE.E4M3.F32.PACK_AB_MERGE_C R19, RZ, R20, RZ ;  /* 0x00000014ff13723e */ /* 0x001fca00048070ff */
[----:B------:R0:W-:Y:S01]  /*6510*/  @!P4 STG.E.U8 desc[UR16][R10.64+0x70], R19 ;  /* 0x000070130a00c986 */ /* 0x0001e2000c101110 */
[----:B------:R-:W-:Y:S05]  /*6520*/  @P3 BRA `(.L_x_159) ;  /* 0x0000000000043947 */ /* 0x000fea0003800000 */
[----:B------:R0:W5:Y:S02]  /*6530*/  LDG.E.U8 R7, desc[UR16][R26.64+0x71] ;  /* 0x000071101a077981 */ /* 0x000164000c1e1100 */
.L_x_159:
[----:B------:R-:W-:Y:S05]  /*6540*/  BSYNC B1 ;  /* 0x0000000000017941 */ /* 0x000fea0003800000 */
.L_x_158:
[----:B-----5:R-:W-:Y:S01]  /*6550*/  LOP3.LUT R7, R7, 0xff, RZ, 0xc0, !PT ;  /* 0x000000ff07077812 */ /* 0x020fe200078ec0ff */
[----:B------:R-:W-:Y:S01]  /*6560*/  BSSY B1, `(.L_x_160) ;  /* 0x000000b000017945 */ /* 0x000fe20003800000 */
[----:B------:R-:W-:Y:S02]  /*6570*/  ISETP.LT.OR P4, PT, R29, 0x79, !P0 ;  /* 0x000000791d00780c */ /* 0x000fe40004781670 */
[----:B------:R-:W-:-:S05]  /*6580*/  F2FP.F16.E4M3.UNPACK_B R7, R7 ;  /* 0x00000007ff07723e */ /* 0x000fca00020006ff */
[----:B------:R-:W-:-:S05]  /*6590*/  HADD2.F32 R20, -RZ, R7.H0_H0 ;  /* 0x20000007ff147230 */ /* 0x000fca0000004100 */
[----:B------:R-:W-:-:S04]  /*65a0*/  FMUL R7, R20, R9 ;  /* 0x0000000914077220 */ /* 0x000fc80000400000 */
[----:B------:R-:W-:-:S05]  /*65b0*/  FFMA R7, R18, R8, R7 ;  /* 0x0000000812077223 */ /* 0x000fca0000000007 */
[----:B0-----:R-:W-:Y:S02]  /*65c0*/  F2FP.SATFINITE.E4M3.F32.PACK_AB_MERGE_C R19, RZ, R7, RZ ;  /* 0x00000007ff13723e */ /* 0x001fe400048070ff */
[----:B------:R-:W-:-:S03]  /*65d0*/  PRMT R7, RZ, 0x7610, R7 ;  /* 0x00007610ff077816 */ /* 0x000fc60000000007 */
[----:B------:R0:W-:Y:S01]  /*65e0*/  @!P3 STG.E.U8 desc[UR16][R10.64+0x71], R19 ;  /* 0x000071130a00b986 */ /* 0x0001e2000c101110 */
[----:B------:R-:W-:Y:S05]  /*65f0*/  @P4 BRA `(.L_x_161) ;  /* 0x0000000000044947 */ /* 0x000fea0003800000 */
[----:B------:R0:W5:Y:S02]  /*6600*/  LDG.E.U8 R7, desc[UR16][R24.64+0x78] ;  /* 0x0000781018077981 */ /* 0x000164000c1e1100 */
.L_x_161:
[----:B------:R-:W-:Y:S05]  /*6610*/  BSYNC B1 ;  /* 0x0000000000017941 */ /* 0x000fea0003800000 */
.L_x_160:
        /* <DEDUP_REMOVED lines=12> */
.L_x_163:
[----:B------:R-:W-:Y:S05]  /*66e0*/  BSYNC B1 ;  /* 0x0000000000017941 */ /* 0x000fea0003800000 */
.L_x_162:
        /* <DEDUP_REMOVED lines=12> */
.L_x_165:
[----:B------:R-:W-:Y:S05]  /*67b0*/  BSYNC B1 ;  /* 0x0000000000017941 */ /* 0x000fea0003800000 */
.L_x_164:
[----:B-----5:R-:W-:Y:S01]  /*67c0*/  LOP3.LUT R7, R7, 0xff, RZ, 0xc0, !PT ;  /* 0x000000ff07077812 */ /* 0x020fe200078ec0ff */
[----:B------:R-:W-:Y:S01]  /*67d0*/  BSSY B1, `(.L_x_166) ;  /* 0x000000b000017945 */ /* 0x000fe20003800000 */
[----:B------:R-:W-:Y:S02]  /*67e0*/  ISETP.LT.OR P1, PT, R29, 0x7a, !P1 ;  /* 0x0000007a1d00780c */ /* 0x000fe40004f21670 */
[----:B------:R-:W-:-:S05]  /*67f0*/  F2FP.F16.E4M3.UNPACK_B R7, R7 ;  /* 0x00000007ff07723e */ /* 0x000fca00020006ff */
[----:B01----:R-:W-:Y:S01]  /*6800*/  HADD2.F32 R12, -RZ, R7.H0_H0 ;  /* 0x20000007ff0c7230 */ /* 0x003fe20000004100 */
[----:B------:R-:W-:-:S04]  /*6810*/  PRMT R7, RZ, 0x7610, R7 ;  /* 0x00007610ff077816 */ /* 0x000fc80000000007 */
[----:B------:R-:W-:-:S04]  /*6820*/  FMUL R12, R12, R9 ;  /* 0x000000090c0c7220 */ /* 0x000fc80000400000 */
[----:B------:R-:W-:-:S05]  /*6830*/  FFMA R12, R17, R8, R12 ;  /* 0x00000008110c7223 */ /* 0x000fca000000000c */
[----:B------:R-:W-:-:S05]  /*6840*/  F2FP.SATFINITE.E4M3.F32.PACK_AB_MERGE_C R13, RZ, R12, RZ ;  /* 0x0000000cff0d723e */ /* 0x000fca00048070ff */
[----:B------:R0:W-:Y:S01]  /*6850*/  @!P3 STG.E.U8 desc[UR16][R10.64+0x78], R13 ;  /* 0x0000780d0a00b986 */ /* 0x0001e2000c101110 */
[----:B------:R-:W-:Y:S05]  /*6860*/  @P1 BRA `(.L_x_167) ;  /* 0x0000000000041947 */ /* 0x000fea0003800000 */
[----:B------:R1:W5:Y:S02]  /*6870*/  LDG.E.U8 R7, desc[UR16][R26.64+0x79] ;  /* 0x000079101a077981 */ /* 0x000364000c1e1100 */
.L_x_167:
[----:B------:R-:W-:Y:S05]  /*6880*/  BSYNC B1 ;  /* 0x0000000000017941 */ /* 0x000fea0003800000 */
.L_x_166:
[----:B------:R-:W-:Y:S05]  /*6890*/  @P1 BRA `(.L_x_168) ;  /* 0x0000001000281947 */ /* 0x000fea0003800000 */
[----:B-----5:R-:W-:-:S04]  /*68a0*/  LOP3.LUT R7, R7, 0xff, RZ, 0xc0, !PT ;  /* 0x000000ff07077812 */ /* 0x020fc800078ec0ff */
[----:B------:R-:W-:-:S05]  /*68b0*/  F2FP.F16.E4M3.UNPACK_B R7, R7 ;  /* 0x00000007ff07723e */ /* 0x000fca00020006ff */
[----:B------:R-:W-:-:S05]  /*68c0*/  HADD2.F32 R12, -RZ, R7.H0_H0 ;  /* 0x20000007ff0c7230 */ /* 0x000fca0000004100 */
[----:B------:R-:W-:-:S04]  /*68d0*/  FMUL R7, R12, R9 ;  /* 0x000000090c077220 */ /* 0x000fc80000400000 */
[----:B------:R-:W-:-:S05]  /*68e0*/  FFMA R7, R16, R8, R7 ;  /* 0x0000000810077223 */ /* 0x000fca0000000007 */
[----:B------:R-:W-:-:S05]  /*68f0*/  F2FP.SATFINITE.E4M3.F32.PACK_AB_MERGE_C R7, RZ, R7, RZ ;  /* 0x00000007ff07723e */ /* 0x000fca00048070ff */
[----:B------:R0:W-:Y:S01]  /*6900*/  STG.E.U8 desc[UR16][R10.64+0x79], R7 ;  /* 0x000079070a007986 */ /* 0x0001e2000c101110 */
[----:B------:R-:W-:Y:S05]  /*6910*/  BRA `(.L_x_168) ;  /* 0x0000001000087947 */ /* 0x000fea0003800000 */
.L_x_39:
[----:B------:R-:W-:Y:S01]  /*6920*/  ISETP.GE.AND P1, PT, R36, 0x1, PT ;  /* 0x000000012400780c */ /* 0x000fe20003f26270 */
[-C--:B--2---:R-:W-:Y:S01]  /*6930*/  FMUL R143, R143, R8.reuse ;  /* 0x000000088f8f7220 */ /* 0x084fe20000400000 */
[-C--:B------:R-:W-:Y:S01]  /*6940*/  FMUL R138, R138, R8.reuse ;  /* 0x000000088a8a7220 */ /* 0x080fe20000400000 */
[----:B------:R-:W-:Y:S01]  /*6950*/  ISETP.GE.AND P0, PT, R36, 0x9, PT ;  /* 0x000000092400780c */ /* 0x000fe20003f06270 */
[-C--:B------:R-:W-:Y:S01]  /*6960*/  FMUL R141, R141, R8.reuse ;  /* 0x000000088d8d7220 */ /* 0x080fe20000400000 */
[C---:B------:R-:W-:Y:S01]  /*6970*/  ISETP.LT.OR P4, PT, R29.reuse, 0x1, !P1 ;  /* 0x000000011d00780c */ /* 0x040fe20004f81670 */
[-C--:B------:R-:W-:Y:S01]  /*6980*/  FMUL R136, R136, R8.reuse ;  /* 0x0000000888887220 */ /* 0x080fe20000400000 */
[----:B------:R-:W-:Y:S01]  /*6990*/  ISETP.LT.OR P5, PT, R29, 0x2, !P1 ;  /* 0x000000021d00780c */ /* 0x000fe20004fa1670 */
[-C--:B------:R-:W-:Y:S01]  /*69a0*/  FMUL R139, R139, R8.reuse ;  /* 0x000000088b8b7220 */ /* 0x080fe20000400000 */
[----:B------:R-:W-:Y:S01]  /*69b0*/  F2FP.SATFINITE.E4M3.F32.PACK_AB_MERGE_C R143, RZ, R143, RZ ;  /* 0x0000008fff8f723e */ /* 0x000fe200048070ff */
[----:B------:R-:W-:Y:S01]  /*69c0*/  FMUL R134, R134, R8 ;  /* 0x0000000886867220 */ /* 0x000fe20000400000 */
[----:B------:R-:W-:Y:S01]  /*69d0*/  F2FP.SATFINITE.E4M3.F32.PACK_AB_MERGE_C R7, RZ, R138, RZ ;  /* 0x0000008aff07723e */ /* 0x000fe200048070ff */
[-C--:B------:R-:W-:Y:S01]  /*69e0*/  FMUL R137, R137, R8.reuse ;  /* 0x0000000889897220 */ /* 0x080fe20000400000 */
[C---:B------:R-:W-:Y:S01]  /*69f0*/  ISETP.LT.OR P3, PT, R29.reuse, 0x1, !P0 ;  /* 0x000000011d00780c */ /* 0x040fe20004761670 */
[-C--:B------:R-:W-:Y:S01]  /*6a00*/  FMUL R132, R132, R8.reuse ;  /* 0x0000000884847220 */ /* 0x080fe20000400000 */
[----:B------:R-:W-:Y:S01]  /*6a10*/  ISETP.LT.OR P6, PT, R29, 0xa, !P1 ;  /* 0x0000000a1d00780c */ /* 0x000fe20004fc1670 */
[-C--:B------:R-:W-:Y:S01]  /*6a20*/  FMUL R135, R135, R8.reuse ;  /* 0x0000000887877220 */ /* 0x080fe20000400000 */
[----:B------:R-:W-:Y:S01]  /*6a30*/  F2FP.SATFINITE.E4M3.F32.PACK_AB_MERGE_C R141, RZ, R141, RZ ;  /* 0x0000008dff8d723e */ /* 0x000fe200048070ff */
[----:B------:R-:W-:Y:S01]  /*6a40*/  @!P4 STG.E.U8 desc[UR16][R12.64], R143 ;  /* 0x0000008f0c00c986 */ /* 0x000fe2000c101110 */
[C---:B------:R-:W-:Y:S01]  /*6a50*/  ISETP.LT.OR P4, PT, R29.reuse, 0x2, !P0 ;  /* 0x000000021d00780c */ /* 0x040fe20004781670 */
[----:B------:R-:W-:Y:S01]  /*6a60*/  FMUL R130, R130, R8 ;  /* 0x0000000882827220 */ /* 0x000fe20000400000 */
[----:B------:R-:W-:Y:S01]  /*6a70*/  F2FP.SATFINITE.E4M3.F32.PACK_AB_MERGE_C R25, RZ, R136, RZ ;  /* 0x00000088ff19723e */ /* 0x000fe200048070ff */
[----:B------:R0:W-:Y:S01]  /*6a80*/  @!P5 STG.E.U8 desc[UR16][R12.64+0x1], R7 ;  /* 0x000001070c00d986 */ /* 0x0001e2000c101110 */
[----:B------:R-:W-:Y:S01]  /*6a90*/  ISETP.LT.OR P5, PT, R29, 0x9, !P1 ;  /* 0x000000091d00780c */ /* 0x000fe20004fa1670 */
[-C--:B------:R-:W-:Y:S01]  /*6aa0*/  FMUL R133, R133, R8.reuse ;  /* 0x0000000885857220 */ /* 0x080fe20000400000 */
[----:B------:R-:W-:Y:S01]  /*6ab0*/  F2FP.SATFINITE.E4M3.F32.PACK_AB_MERGE_C R139, RZ, R139, RZ ;  /* 0x0000008bff8b723e */ /* 0x000fe200048070ff */
[----:B------:R-:W-:Y:S01]  /*6ac0*/  @!P3 STG.E.U8 desc[UR16][R10.64], R141 ;  /* 0x0000008d0a00b986 */ /* 0x000fe2000c101110 */
[----:B------:R-:W-:Y:S01]  /*6ad0*/  ISETP.LT.OR P3, PT, R29, 0x9, !P0 ;  /* 0x000000091d00780c */ /* 0x000fe20004761670 */
[-C--:B------:R-:W-:Y:S01]  /*6ae0*/  FMUL R128, R128, R8.reuse ;  /* 0x0000000880807220 */ /* 0x080fe20000400000 */
[----:B------:R-:W-:Y:S01]  /*6af0*/  F2FP.SATFINITE.E4M3.F32.PACK_AB_MERGE_C R137, RZ, R137, RZ ;  /* 0x00000089ff89723e */ /* 0x000fe200048070ff */
[-C--:B------:R-:W-:Y:S01]  /*6b00*/  FMUL R131, R131, R8.reuse ;  /* 0x0000000883837220 */ /* 0x080fe20000400000 */
[----:B------:R-:W-:Y:S01]  /*6b10*/  F2FP.SATFINITE.E4M3.F32.PACK_AB_MERGE_C R135, RZ, R135, RZ ;  /* 0x00000087ff87723e */ /* 0x000fe200048070ff */
[----:B------:R1:W-:Y:S01]  /*6b20*/  @!P4 STG.E.U8 desc[UR16][R10.64+0x1], R25 ;  /* 0x000001190a00c986 */ /* 0x0003e2000c101110 */
[C---:B------:R-:W-:Y:S01]  /*6b30*/  ISETP.LT.OR P4, PT, R29.reuse, 0xa, !P0 ;  /* 0x0000000a1d00780c */ /* 0x040fe20004781670 */
[----:B------:R-:W-:Y:S01]  /*6b40*/  FMUL R126, R126, R8 ;  /* 0x000000087e7e7220 */ /* 0x000fe20000400000 */
[----:B0-----:R-:W-:Y:S01]  /*6b50*/  F2FP.SATFINITE.E4M3.F32.PACK_AB_MERGE_C R7, RZ, R134, RZ ;  /* 0x00000086ff07723e */ /* 0x001fe200048070ff */
[----:B------:R-:W-:Y:S01]  /*6b60*/  @!P5 STG.E.U8 desc[UR16][R12.64+0x8], R139 ;  /* 0x0000088b0c00d986 */ /* 0x000fe2000c101110 */
[----:B------:R-:W-:Y:S01]  /*6b70*/  ISETP.LT.OR P5, PT, R29, 0x11, !P1 ;  /* 0x000000111d00780c */ /* 0x000fe20004fa1670 */
[-C--:B------:R-:W-:Y:S01]  /*6b80*/  FMUL R129, R129, R8.reuse ;  /* 0x0000000881817220 */ /* 0x080fe20000400000 */
[----:B------:R-:W-:Y:S01]  /*6b90*/  F2FP.SATFINITE.E4M3.F32.PACK_AB_MERGE_C R133, RZ, R133, RZ ;  /* 0x00000085ff85723e */ /* 0x000fe200048070ff */
[----:B------:R0:W-:Y:S01]  /*6ba0*/  @!P6 STG.E.U8 desc[UR16][R12.64+0x9], R7 ;  /* 0x000009070c00e986 */ /* 0x0001e2000c101110 */
[----:B------:R-:W-:Y:S01]  /*6bb0*/  ISETP.LT.OR P6, PT, R29, 0x12, !P1 ;  /* 0x000000121d00780c */ /* 0x000fe20004fc1670 */
[----:B------:R-:W-:Y:S01]  /*6bc0*/  FMUL R124, R124, R8 ;  /* 0x000000087c7c7220 */ /* 0x000fe20000400000 */
[----:B------:R-:W-:Y:S01]  /*6bd0*/  F2FP.SATFINITE.E4M3.F32.PACK_AB_MERGE_C R131, RZ, R131, RZ ;  /* 0x00000083ff83723e */ /* 0x000fe200048070ff */
[----:B------:R-:W-:Y:S01]  /*6be0*/  @!P3 STG.E.U8 desc[UR16][R10.64+0x8], R137 ;  /* 0x000008890a00b986 */ /* 0x000fe2000c101110 */
[----:B-1----:R-:W-:Y:S01]  /*6bf0*/  F2FP.SATFINITE.E4M3.F32.PACK_AB_MERGE_C R25, RZ, R132, RZ ;  /* 0x00000084ff19723e */ /* 0x002fe200048070ff */
[-C--:B------:R-:W-:Y:S01]  /*6c00*/  FMUL R127, R127, R8.reuse ;  /* 0x000000087f7f7220 */ /* 0x080fe20000400000 */
[C---:B------:R-:W-:Y:S01]  /*6c10*/  ISETP.LT.OR P3, PT, R29.reuse, 0x11, !P0 ;  /* 0x000000111d00780c */ /* 0x040fe20004761670 */
[-C--:B------:R-:W-:Y:S01]  /*6c20*/  FMUL R122, R122, R8.reuse ;  /* 0x000000087a7a7220 */ /* 0x080fe20000400000 */
[----:B------:R-:W-:Y:S01]  /*6c30*/  F2FP.SATFINITE.E4M3.F32.PACK_AB_MERGE_C R129, RZ, R129, RZ ;  /* 0x00000081ff81723e */ /* 0x000fe200048070ff */
[----:B------:R1:W-:Y:S01]  /*6c40*/  @!P4 STG.E.U8 desc[UR16][R10.64+0x9], R25 ;  /* 0x000009190a00c986 */ /* 0x0003e2000c101110 */
[----:B------:R-:W-:Y:S01]  /*6c50*/  ISETP.LT.OR P4, PT, R29, 0x12, !P0 ;  /* 0x000000121d00780c */ /* 0x000fe20004781670 */
[----:B------:R-:W-:Y:S01]  /*6c60*/  FMUL R125, R125, R8 ;  /* 0x000000087d7d7220 */ /* 0x000fe20000400000 */
[----:B0-----:R-:W-:Y:S01]  /*6c70*/  F2FP.SATFINITE.E4M3.F32.PACK_AB_MERGE_C R7, RZ, R130, RZ ;  /* 0x00000082ff07723e */ /* 0x001fe200048070ff */
[----:B------:R-:W-:Y:S01]  /*6c80*/  @!P5 STG.E.U8 desc[UR16][R12.64+0x10], R135 ;  /* 0x000010870c00d986 */ /* 0x000fe2000c101110 */
[C---:B------:R-:W-:Y:S01]  /*6c90*/  ISETP.LT.OR P5, PT, R29.reuse, 0x19, !P1 ;  /* 0x000000191d00780c */ /* 0x040fe20004fa1670 */
[-C--:B------:R-:W-:Y:S01]  /*6ca0*/  FMUL R120, R120, R8.reuse ;  /* 0x0000000878787220 */ /* 0x080fe20000400000 */
[----:B------:R-:W-:Y:S01]  /*6cb0*/  F2FP.SATFINITE.E4M3.F32.PACK_AB_MERGE_C R127, RZ, R127, RZ ;  /* 0x0000007fff7f723e */ /* 0x000fe200048070ff */
[----:B------:R0:W-:Y:S01]  /*6cc0*/  @!P6 STG.E.U8 desc[UR16][R12.64+0x11], R7 ;  /* 0x000011070c00e986 */ /* 0x0001e2000c101110 */
[----:B------:R-:W-:Y:S01]  /*6cd0*/  ISETP.LT.OR P6, PT, R29, 0x1a, !P1 ;  /* 0x0000001a1d00780c */ /* 0x000fe20004fc1670 */
[-C--:B------:R-:W-:Y:S01]  /*6ce0*/  FMUL R123, R123, R8.reuse ;  /* 0x000000087b7b7220 */ /* 0x080fe20000400000 */
[----:B------:R-:W-:Y:S01]  /*6cf0*/  FMUL R118, R118, R8 ;  /* 0x0000000876767220 */ /* 0x000fe20000400000 */
[----:B-1----:R-:W-:Y:S01]  /*6d00*/  F2FP.SATFINITE.E4M3.F32.PACK_AB_MERGE_C R25, RZ, R128, RZ ;  /* 0x00000080ff19723e */ /* 0x002fe200048070ff */
[----:B------:R-:W-:Y:S01]  /*6d10*/  @!P3 STG.E.U8 desc[UR16][R10.64+0x10], R133 ;  /* 0x000010850a00b986 */ /* 0x000fe2000c101110 */
[----:B------:R-:W-:Y:S01]  /*6d20*/  ISETP.LT.OR P3, PT, R29, 0x19, !P0 ;  /* 0x000000191d00780c */ /* 0x000fe20004761670 */
        /* <DEDUP_REMOVED lines=35> */
[----:B------:R-:W-:Y:S01]  /*6f60*/  ISETP.LT.OR P3, PT, R29, 0x29, !P0 ;  /* 0x000000291d00780c */ /* 0x000fe20004761670 */
[-C--:B------:R-:W-:Y:S01]  /*6f70*/  FMUL R111, R111, R8.reuse ;  /* 0x000000086f6f7220 */ /* 0x080fe20000400000 */
[-C--:B------:R-:W-:Y:S01]  /*6f80*/  FMUL R106, R106, R8.reuse ;  /* 0x000000086a6a7220 */ /* 0x080fe20000400000 */
        /* <DEDUP_REMOVED lines=104> */
[----:B------:R-:W-:-:S02]  /*7610*/  ISETP.LT.OR P3, PT, R29, 0x59, !P0 ;  /* 0x000000591d00780c */ /* 0x000fc40004761670 */
[----:B------:R-:W-:Y:S01]  /*7620*/  F2FP.SATFINITE.E4M3.F32.PACK_AB_MERGE_C R21, RZ, R21, RZ ;  /* 0x00000015ff15723e */ /* 0x000fe200048070ff */
[----:B------:R1:W-:Y:S01]  /*7630*/  @!P4 STG.E.U8 desc[UR16][R10.64+0x51], R25 ;  /* 0x000051190a00c986 */ /* 0x0003e2000c101110 */
[C---:B------:R-:W-:Y:S02]  /*7640*/  ISETP.LT.OR P4, PT, R29.reuse, 0x5a, !P0 ;  /* 0x0000005a1d00780c */ /* 0x040fe40004781670 */
[----:B0-----:R-:W-:Y:S01]  /*7650*/  F2FP.SATFINITE.E4M3.F32.PACK_AB_MERGE_C R7, RZ, R94, RZ ;  /* 0x0000005eff07723e */ /* 0x001fe200048070ff */
[----:B------:R-:W-:Y:S01]  /*7660*/  @!P5 STG.E.U8 desc[UR16][R12.64+0x58], R99 ;  /* 0x000058630c00d986 */ /* 0x000fe2000c101110 */
[C---:B------:R-:W-:Y:S02]  /*7670*/  ISETP.LT.OR P5, PT, R29.reuse, 0x61, !P1 ;  /* 0x000000611d00780c */ /* 0x040fe40004fa1670 */
[----:B------:R-:W-:Y:S01]  /*7680*/  F2FP.SATFINITE.E4M3.F32.PACK_AB_MERGE_C R15, RZ, R15, RZ ;  /* 0x0000000fff0f723e */ /* 0x000fe200048070ff */
[----:B------:R0:W-:Y:S01]  /*7690*/  @!P6 STG.E.U8 desc[UR16][R12.64+0x59], R7 ;  /* 0x000059070c00e986 */ /* 0x0001e2000c101110 */
[----:B------:R-:W-:-:S02]  /*76a0*/  ISETP.LT.OR P6, PT, R29, 0x62, !P1 ;  /* 0x000000621d00780c */ /* 0x000fc40004fc1670 */
[----:B------:R-:W-:Y:S01]  /*76b0*/  F2FP.SATFINITE.E4M3.F32.PACK_AB_MERGE_C R17, RZ, R17, RZ ;  /* 0x00000011ff11723e */ /* 0x000fe200048070ff */
[----:B------:R-:W-:Y:S01]  /*76c0*/  @!P3 STG.E.U8 desc[UR16][R10.64+0x58], R97 ;  /* 0x000058610a00b986 */ /* 0x000fe2000c101110 */
[----:B-1----:R-:W-:Y:S02]  /*76d0*/  F2FP.SATFINITE.E4M3.F32.PACK_AB_MERGE_C R25, RZ, R92, RZ ;  /* 0x0000005cff19723e */ /* 0x002fe400048070ff */
[----:B------:R-:W-:-:S03]  /*76e0*/  ISETP.LT.OR P3, PT, R29, 0x61, !P0 ;  /* 0x000000611d00780c */ /* 0x000fc60004761670 */
[----:B------:R1:W-:Y:S01]  /*76f0*/  @!P4 STG.E.U8 desc[UR16][R10.64+0x59], R25 ;  /* 0x000059190a00c986 */ /* 0x0003e2000c101110 */
[C---:B------:R-:W-:Y:S02]  /*7700*/  ISETP.LT.OR P4, PT, R29.reuse, 0x62, !P0 ;  /* 0x000000621d00780c */ /* 0x040fe40004781670 */
[----:B0-----:R-:W-:Y:S01]  /*7710*/  F2FP.SATFINITE.E4M3.F32.PACK_AB_MERGE_C R7, RZ, R90, RZ ;  /* 0x0000005aff07723e */ /* 0x001fe200048070ff */
[----:B------:R-:W-:Y:S01]  /*7720*/  @!P5 STG.E.U8 desc[UR16][R12.64+0x60], R93 ;  /* 0x0000605d0c00d986 */ /* 0x000fe2000c101110 */
[----:B------:R-:W-:-:S03]  /*7730*/  ISETP.LT.OR P5, PT, R29, 0x69, !P1 ;  /* 0x000000691d00780c */ /* 0x000fc60004fa1670 */
[----:B------:R0:W-:Y:S01]  /*7740*/  @!P6 STG.E.U8 desc[UR16][R12.64+0x61], R7 ;  /* 0x000061070c00e986 */ /* 0x0001e2000c101110 */
[C---:B------:R-:W-:Y:S02]  /*7750*/  ISETP.LT.OR P6, PT, R29.reuse, 0x6a, !P1 ;  /* 0x0000006a1d00780c */ /* 0x040fe40004fc1670 */
[----:B-1----:R-:W-:Y:S01]  /*7760*/  F2FP.SATFINITE.E4M3.F32.PACK_AB_MERGE_C R25, RZ, R88, RZ ;  /* 0x00000058ff19723e */ /* 0x002fe200048070ff */
[----:B------:R-:W-:Y:S01]  /*7770*/  @!P3 STG.E.U8 desc[UR16][R10.64+0x60], R95 ;  /* 0x0000605f0a00b986 */ /* 0x000fe2000c101110 */
        /* <DEDUP_REMOVED lines=11> */
[----:B------:R-:W-:Y:S01]  /*7830*/  @!P4 STG.E.U8 desc[UR16][R10.64+0x69], R25 ;  /* 0x000069190a00c986 */ /* 0x000fe2000c101110 */
[C---:B------:R-:W-:Y:S02]  /*7840*/  ISETP.LT.OR P4, PT, R29.reuse, 0x79, !P1 ;  /* 0x000000791d00780c */ /* 0x040fe40004f81670 */
[C---:B------:R-:W-:Y:S01]  /*7850*/  ISETP.LT.OR P1, PT, R29.reuse, 0x7a, !P1 ;  /* 0x0000007a1d00780c */ /* 0x040fe20004f21670 */
[----:B------:R1:W-:Y:S01]  /*7860*/  @!P5 STG.E.U8 desc[UR16][R12.64+0x70], R23 ;  /* 0x000070170c00d986 */ /* 0x0003e2000c101110 */
[C---:B------:R-:W-:Y:S02]  /*7870*/  ISETP.LT.OR P5, PT, R29.reuse, 0x72, !P0 ;  /* 0x000000721d00780c */ /* 0x040fe400047a1670 */
[----:B0-----:R-:W-:Y:S01]  /*7880*/  F2FP.SATFINITE.E4M3.F32.PACK_AB_MERGE_C R7, RZ, R18, RZ ;  /* 0x00000012ff07723e */ /* 0x001fe200048070ff */
[----:B------:R0:W-:Y:S01]  /*7890*/  @!P6 STG.E.U8 desc[UR16][R12.64+0x71], R19 ;  /* 0x000071130c00e986 */ /* 0x0001e2000c101110 */
[C---:B------:R-:W-:Y:S02]  /*78a0*/  ISETP.LT.OR P6, PT, R29.reuse, 0x79, !P0 ;  /* 0x000000791d00780c */ /* 0x040fe400047c1670 */
[----:B------:R-:W-:Y:S01]  /*78b0*/  ISETP.LT.OR P0, PT, R29, 0x7a, !P0 ;  /* 0x0000007a1d00780c */ /* 0x000fe20004701670 */
[----:B------:R2:W-:Y:S01]  /*78c0*/  @!P3 STG.E.U8 desc[UR16][R10.64+0x70], R21 ;  /* 0x000070150a00b986 */ /* 0x0005e2000c101110 */
[----:B-1----:R-:W-:-:S05]  /*78d0*/  F2FP.SATFINITE.E4M3.F32.PACK_AB_MERGE_C R23, RZ, R16, RZ ;  /* 0x00000010ff17723e */ /* 0x002fca00048070ff */
[----:B------:R2:W-:Y:S01]  /*78e0*/  @!P5 STG.E.U8 desc[UR16][R10.64+0x71], R7 ;  /* 0x000071070a00d986 */ /* 0x0005e2000c101110 */
[----:B0-----:R-:W-:-:S03]  /*78f0*/  F2FP.SATFINITE.E4M3.F32.PACK_AB_MERGE_C R19, RZ, R14, RZ ;  /* 0x0000000eff13723e */ /* 0x001fc600048070ff */
[----:B------:R2:W-:Y:S04]  /*7900*/  @!P4 STG.E.U8 desc[UR16][R12.64+0x78], R15 ;  /* 0x0000780f0c00c986 */ /* 0x0005e8000c101110 */
[----:B------:R2:W-:Y:S04]  /*7910*/  @!P1 STG.E.U8 desc[UR16][R12.64+0x79], R19 ;  /* 0x000079130c009986 */ /* 0x0005e8000c101110 */
[----:B------:R2:W-:Y:S04]  /*7920*/  @!P6 STG.E.U8 desc[UR16][R10.64+0x78], R17 ;  /* 0x000078110a00e986 */ /* 0x0005e8000c101110 */
[----:B------:R2:W-:Y:S02]  /*7930*/  @!P0 STG.E.U8 desc[UR16][R10.64+0x79], R23 ;  /* 0x000079170a008986 */ /* 0x0005e4000c101110 */
.L_x_168:
[----:B------:R-:W-:Y:S05]  /*7940*/  BSYNC B0 ;  /* 0x0000000000007941 */ /* 0x000fea0003800000 */
.L_x_38:
[----:B------:R-:W-:Y:S01]  /*7950*/  ULDC UR6, c[0x0][0xc] ;  /* 0x0000030000067ab9 */ /* 0x000fe20000000800 */
[----:B------:R-:W-:Y:S01]  /*7960*/  ULDC UR7, c[0x0][0x10] ;  /* 0x0000040000077ab9 */ /* 0x000fe20000000800 */
[----:B0-2--5:R-:W0:Y:S01]  /*7970*/  LDC R7, c[0x0][0x14] ;  /* 0x00000500ff077b82 */ /* 0x025e220000000800 */
[----:B------:R-:W-:Y:S01]  /*7980*/  UIMAD.WIDE.U32 UR6, UR6, UR7, URZ ;  /* 0x00000007060672a5 */ /* 0x000fe2000f8e003f */
[----:B----4-:R-:W-:Y:S01]  /*7990*/  PRMT R10, RZ, 0x7610, R10 ;  /* 0x00007610ff0a7816 */ /* 0x010fe2000000000a */
[----:B------:R-:W-:-:S04]  /*79a0*/  IMAD.MOV.U32 R11, RZ, RZ, -0x1 ;  /* 0xffffffffff0b7424 */ /* 0x000fc800078e00ff */
[----:B0-----:R-:W-:-:S04]  /*79b0*/  IMAD.WIDE.U32 R2, R7, UR6, R2 ;  /* 0x0000000607027c25 */ /* 0x001fc8000f8e0002 */
[----:B------:R-:W-:Y:S01]  /*79c0*/  IMAD R7, R7, UR7, RZ ;  /* 0x0000000707077c24 */ /* 0x000fe2000f8e02ff */
[----:B------:R-:W-:Y:S02]  /*79d0*/  ULDC.64 UR6, c[0x0][0x650] ;  /* 0x0001940000067ab9 */ /* 0x000fe40000000a00 */
[----:B------:R-:W-:Y:S01]  /*79e0*/  ISETP.GE.U32.AND P0, PT, R2, UR6, PT ;  /* 0x0000000602007c0c */ /* 0x000fe2000bf06070 */
[----:B------:R-:W-:Y:S02]  /*79f0*/  IMAD.IADD R3, R3, 0x1, R7 ;  /* 0x0000000103037824 */ /* 0x000fe400078e0207 */
[----:B------:R-:W-:-:S03]  /*7a00*/  IMAD.MOV.U32 R7, RZ, RZ, -0x1 ;  /* 0xffffffffff077424 */ /* 0x000fc600078e00ff */
[----:B------:R-:W-:-:S13]  /*7a10*/  ISETP.GE.U32.AND.EX P0, PT, R3, UR7, PT, P0 ;  /* 0x0000000703007c0c */ /* 0x000fda000bf06100 */
[----:B------:R-:W-:Y:S05]  /*7a20*/  @P0 BRA `(.L_x_169) ;  /* 0x0000000400600947 */ /* 0x000fea0003800000 */
[----:B------:R-:W0:Y:S01]  /*7a30*/  S2R R22, SR_CTAID.X ;  /* 0x0000000000167919 */ /* 0x000e220000002500 */
[----:B------:R-:W2:Y:S01]  /*7a40*/  LDC.64 R16, c[0x0][0x628] ;  /* 0x00018a00ff107b82 */ /* 0x000ea20000000a00 */
[----:B------:R-:W-:Y:S01]  /*7a50*/  ULDC UR6, c[0x0][0x150] ;  /* 0x0000540000067ab9 */ /* 0x000fe20000000800 */
[----:B------:R-:W-:Y:S01]  /*7a60*/  IMAD.MOV.U32 R14, RZ, RZ, R2 ;  /* 0x000000ffff0e7224 */ /* 0x000fe200078e0002 */
[----:B------:R-:W4:Y:S01]  /*7a70*/  S2R R24, SR_CTAID.Y ;  /* 0x0000000000187919 */ /* 0x000f220000002600 */
[----:B------:R-:W-:-:S04]  /*7a80*/  IMAD.MOV.U32 R15, RZ, RZ, R3 ;  /* 0x000000ffff0f7224 */ /* 0x000fc800078e0003 */
[----:B------:R-:W1:Y:S08]  /*7a90*/  LDC R25, c[0x0][0x144] ;  /* 0x00005100ff197b82 */ /* 0x000e700000000800 */
[----:B------:R-:W1:Y:S08]  /*7aa0*/  LDC R18, c[0x0][0x630] ;  /* 0x00018c00ff127b82 */ /* 0x000e700000000800 */
[----:B------:R-:W1:Y:S01]  /*7ab0*/  LDC.64 R20, c[0x0][0x620] ;  /* 0x00018800ff147b82 */ /* 0x000e620000000a00 */
[----:B--2---:R-:W-:-:S04]  /*7ac0*/  ISETP.NE.U32.AND P0, PT, R16, RZ, PT ;  /* 0x000000ff1000720c */ /* 0x004fc80003f05070 */
[----:B------:R-:W-:Y:S02]  /*7ad0*/  ISETP.NE.AND.EX P0, PT, R17, RZ, PT, P0 ;  /* 0x000000ff1100720c */ /* 0x000fe40003f05300 */
[----:B0-----:R-:W-:-:S05]  /*7ae0*/  I2FP.F32.U32 R7, R22 ;  /* 0x0000001600077245 */ /* 0x001fca0000201000 */
[----:B------:R-:W-:-:S04]  /*7af0*/  FMUL R7, R7, UR6 ;  /* 0x0000000607077c20 */ /* 0x000fc80008400000 */
[----:B------:R0:W2:Y:S02]  /*7b00*/  F2I.U32.TRUNC.NTZ R23, R7 ;  /* 0x0000000700177305 */ /* 0x0000a4000020f000 */
[----:B----4-:R-:W-:Y:S05]  /*7b10*/  @!P0 BRA `(.L_x_170) ;  /* 0x0000000000288947 */ /* 0x010fea0003800000 */
[----:B0-----:R-:W0:Y:S02]  /*7b20*/  LDC R7, c[0x0][0x634] ;  /* 0x00018d00ff077b82 */ /* 0x001e240000000800 */
        /* <DEDUP_REMOVED lines=9> */
.L_x_170:
[-CC-:B-1----:R-:W-:Y:S01]  /*7bc0*/  SHF.R.U64 R19, R14, R18.reuse, R15.reuse ;  /* 0x000000120e137219 */ /* 0x182fe2000000120f */
[----:B------:R-:W1:Y:S01]  /*7bd0*/  LDC.64 R30, c[0x0][0x640] ;  /* 0x00019000ff1e7b82 */ /* 0x000e620000000a00 */
[----:B0-----:R-:W-:Y:S01]  /*7be0*/  SHF.R.U32.HI R7, RZ, R18, R15 ;  /* 0x00000012ff077219 */ /* 0x001fe2000001160f */
[----:B--2---:R-:W-:Y:S01]  /*7bf0*/  IMAD.MOV R23, RZ, RZ, -R23 ;  /* 0x000000ffff177224 */ /* 0x004fe200078e0a17 */
[----:B------:R-:W-:Y:S01]  /*7c00*/  IADD3 R13, P0, RZ, -R19, RZ ;  /* 0x80000013ff0d7210 */ /* 0x000fe20007f1e0ff */
[----:B------:R-:W-:Y:S02]  /*7c10*/  ULDC UR6, c[0x0][0x154] ;  /* 0x0000550000067ab9 */ /* 0x000fe40000000800 */
[----:B------:R-:W-:Y:S02]  /*7c20*/  IMAD R25, R25, R23, R22 ;  /* 0x0000001719197224 */ /* 0x000fe400078e0216 */
[----:B------:R-:W0:Y:S01]  /*7c30*/  LDC R14, c[0x0][0x618] ;  /* 0x00018600ff0e7b82 */ /* 0x000e220000000800 */
[----:B------:R-:W-:-:S02]  /*7c40*/  IMAD.X R7, RZ, RZ, ~R7, P0 ;  /* 0x000000ffff077224 */ /* 0x000fc400000e0e07 */
[----:B------:R-:W-:-:S04]  /*7c50*/  IMAD.WIDE.U32 R10, R13, R20, R2 ;  /* 0x000000140d0a7225 */ /* 0x000fc800078e0002 */
[----:B------:R-:W-:Y:S01]  /*7c60*/  IMAD R12, R7, R20, RZ ;  /* 0x00000014070c7224 */ /* 0x000fe200078e02ff */
[----:B---3--:R-:W2:Y:S03]  /*7c70*/  LDC R26, c[0x0][0x608] ;  /* 0x00018200ff1a7b82 */ /* 0x008ea60000000800 */
[----:B------:R-:W-:Y:S02]  /*7c80*/  IMAD R7, R13, R21, R12 ;  /* 0x000000150d077224 */ /* 0x000fe400078e020c */
[----:B------:R-:W-:Y:S02]  /*7c90*/  IMAD.MOV.U32 R13, RZ, RZ, 0x1 ;  /* 0x00000001ff0d7424 */ /* 0x000fe400078e00ff */
[----:B------:R-:W-:Y:S01]  /*7ca0*/  IMAD.IADD R7, R11, 0x1, R7 ;  /* 0x000000010b077824 */ /* 0x000fe200078e0207 */
[----:B------:R-:W3:Y:S01]  /*7cb0*/  LDC R28, c[0x0][0x658] ;  /* 0x00019600ff1c7b82 */ /* 0x000ee20000000800 */
[----:B------:R-:W-:-:S02]  /*7cc0*/  I2FP.F32.U32 R11, R24 ;  /* 0x00000018000b7245 */ /* 0x000fc40000201000 */
[----:B-1----:R-:W-:-:S03]  /*7cd0*/  ISETP.NE.U32.AND P0, PT, R30, RZ, PT ;  /* 0x000000ff1e00720c */ /* 0x002fc60003f05070 */
[----:B------:R-:W-:Y:S01]  /*7ce0*/  FMUL R12, R11, UR6 ;  /* 0x000000060b0c7c20 */ /* 0x000fe20008400000 */
[----:B------:R-:W-:Y:S01]  /*7cf0*/  ISETP.NE.AND.EX P0, PT, R31, RZ, PT, P0 ;  /* 0x000000ff1f00720c */ /* 0x000fe20003f05300 */
[----:B------:R-:W1:Y:S01]  /*7d00*/  LDC R23, c[0x0][0x148] ;  /* 0x00005200ff177b82 */ /* 0x000e620000000800 */
[-CC-:B0-----:R-:W-:Y:S01]  /*7d10*/  SHF.R.U64 R18, R10, R14.reuse, R7.reuse ;  /* 0x0000000e0a127219 */ /* 0x181fe20000001207 */
[----:B------:R0:W4:Y:S01]  /*7d20*/  F2I.U32.TRUNC.NTZ R20, R12 ;  /* 0x0000000c00147305 */ /* 0x000122000020f000 */
[----:B------:R-:W-:Y:S01]  /*7d30*/  SHF.R.U32.HI R7, RZ, R14, R7 ;  /* 0x0000000eff077219 */ /* 0x000fe20000011607 */
[----:B------:R-:W-:-:S04]  /*7d40*/  IMAD.MOV.U32 R11, RZ, RZ, -0x1 ;  /* 0xffffffffff0b7424 */ /* 0x000fc800078e00ff */
[----:B------:R-:W0:Y:S01]  /*7d50*/  LDC R22, c[0x0][0x600] ;  /* 0x00018000ff167b82 */ /* 0x000e220000000800 */
[-CC-:B--2---:R-:W-:Y:S02]  /*7d60*/  SHF.R.U64 R16, R18, R26.reuse, R7.reuse ;  /* 0x0000001a12107219 */ /* 0x184fe40000001207 */
[----:B------:R-:W-:-:S05]  /*7d70*/  SHF.R.U32.HI R7, RZ, R26, R7 ;  /* 0x0000001aff077219 */ /* 0x000fca0000011607 */
[----:B------:R-:W2:Y:S01]  /*7d80*/  LDC R29, c[0x0][0x648] ;  /* 0x00019200ff1d7b82 */ /* 0x000ea20000000800 */
[-C--:B---3--:R-:W-:Y:S02]  /*7d90*/  SHF.L.U32 R10, R11, R28.reuse, RZ ;  /* 0x0000001c0b0a7219 */ /* 0x088fe400000006ff */
[--C-:B------:R-:W-:Y:S02]  /*7da0*/  SHF.R.U64 R21, R16, R28, R7.reuse ;  /* 0x0000001c10157219 */ /* 0x100fe40000001207 */
[----:B------:R-:W-:Y:S02]  /*7db0*/  LOP3.LUT R27, RZ, R10, RZ, 0x33, !PT ;  /* 0x0000000aff1b7212 */ /* 0x000fe400078e33ff */
[-C--:B------:R-:W-:Y:S01]  /*7dc0*/  SHF.R.U32.HI R11, RZ, R28.reuse, R7 ;  /* 0x0000001cff0b7219 */ /* 0x080fe20000011607 */
[----:B------:R-:W3:Y:S01]  /*7dd0*/  LDC R32, c[0x0][0x638] ;  /* 0x00018e00ff207b82 */ /* 0x000ee20000000800 */
[----:B------:R-:W-:Y:S01]  /*7de0*/  SHF.L.U32 R26, R13, R28, RZ ;  /* 0x0000001c0d1a7219 */ /* 0x000fe200000006ff */
[----:B------:R-:W-:-:S06]  /*7df0*/  IMAD.MOV.U32 R10, RZ, RZ, R21 ;  /* 0x000000ffff0a7224 */ /* 0x000fcc00078e0015 */
[----:B------:R-:W0:Y:S01]  /*7e00*/  LDC R33, c[0x0][0x610] ;  /* 0x00018400ff217b82 */ /* 0x000e220000000800 */
[----:B----4-:R-:W-:Y:S05]  /*7e10*/  @!P0 BRA `(.L_x_171) ;  /* 0x0000000000288947 */ /* 0x010fea0003800000 */
[----:B------:R-:W4:Y:S02]  /*7e20*/  LDC R10, c[0x0][0x64c] ;  /* 0x00019300ff0a7b82 */ /* 0x000f240000000800 */
[----:B----4-:R-:W-:-:S05]  /*7e30*/  IADD3 R7, P0, R21, R10, RZ ;  /* 0x0000000a15077210 */ /* 0x010fca0007f1e0ff */
[----:B------:R-:W-:-:S04]  /*7e40*/  IMAD.X R17, RZ, RZ, R11, P0 ;  /* 0x000000ffff117224 */ /* 0x000fc800000e060b */
[----:B------:R-:W-:-:S04]  /*7e50*/  IMAD.WIDE.U32 R10, R17, R30, RZ ;  /* 0x0000001e110a7225 */ /* 0x000fc800078e00ff */
[----:B0-----:R-:W-:-:S04]  /*7e60*/  IMAD.WIDE.U32 R12, P0, R7, R31, R10 ;  /* 0x0000001f070c7225 */ /* 0x001fc8000780000a */
[----:B------:R-:W-:-:S04]  /*7e70*/  IMAD.WIDE.U32 R10, R7, R30, RZ ;  /* 0x0000001e070a7225 */ /* 0x000fc800078e00ff */
[----:B------:R-:W-:Y:S01]  /*7e80*/  IMAD.X R15, RZ, RZ, RZ, P0 ;  /* 0x000000ffff0f7224 */ /* 0x000fe200000e06ff */
[----:B------:R-:W-:Y:S01]  /*7e90*/  IADD3 RZ, P0, R11, R12, RZ ;  /* 0x0000000c0bff7210 */ /* 0x000fe20007f1e0ff */
[----:B------:R-:W-:-:S04]  /*7ea0*/  IMAD.MOV.U32 R14, RZ, RZ, R13 ;  /* 0x000000ffff0e7224 */ /* 0x000fc800078e000d */
[----:B------:R-:W-:-:S08]  /*7eb0*/  IMAD.WIDE.U32.X R10, R17, R31, R14, P0 ;  /* 0x0000001f110a7225 */ /* 0x000fd000000e040e */
.L_x_171:
[----:B--2---:R-:W-:Y:S01]  /*7ec0*/  SHF.R.U64 R7, R10, R29, R11 ;  /* 0x0000001d0a077219 */ /* 0x004fe2000000120b */
[----:B0-----:R-:W-:Y:S01]  /*7ed0*/  VIADD R11, R22, 0xffffffff ;  /* 0xffffffff160b7836 */ /* 0x001fe20000000000 */
[----:B------:R-:W-:Y:S01]  /*7ee0*/  LOP3.LUT R28, R16, R27, RZ, 0xc0, !PT ;  /* 0x0000001b101c7212 */ /* 0x000fe200078ec0ff */
[----:B------:R-:W-:Y:S02]  /*7ef0*/  IMAD.MOV R20, RZ, RZ, -R20 ;  /* 0x000000ffff147224 */ /* 0x000fe400078e0a14 */
[----:B------:R-:W-:Y:S01]  /*7f00*/  IMAD.MOV R10, RZ, RZ, -R7 ;  /* 0x000000ffff0a7224 */ /* 0x000fe200078e0a07 */
[----:B------:R-:W-:Y:S01]  /*7f10*/  LOP3.LUT R18, R18, R11, RZ, 0xc0, !PT ;  /* 0x0000000b12127212 */ /* 0x000fe200078ec0ff */
[----:B------:R-:W-:Y:S02]  /*7f20*/  IMAD R28, R26, R7, R28 ;  /* 0x000000071a1c7224 */ /* 0x000fe400078e021c */
[----:B-1----:R-:W-:Y:S02]  /*7f30*/  @P2 IMAD R25, R23, R20, R24 ;  /* 0x0000001417192224 */ /* 0x002fe400078e0218 */
[----:B---3--:R-:W-:-:S02]  /*7f40*/  IMAD R7, R10, R32, R21 ;  /* 0x000000200a077224 */ /* 0x008fc400078e0215 */
[----:B------:R-:W-:Y:S02]  /*7f50*/  IMAD R28, R28, R33, R25 ;  /* 0x000000211c1c7224 */ /* 0x000fe400078e0219 */
[----:B------:R-:W-:Y:S02]  /*7f60*/  IMAD R7, R7, R22, R18 ;  /* 0x0000001607077224 */ /* 0x000fe400078e0212 */
[----:B------:R-:W-:-:S03]  /*7f70*/  IMAD.MOV.U32 R10, RZ, RZ, 0x1 ;  /* 0x00000001ff0a7424 */ /* 0x000fc600078e00ff */
[----:B------:R-:W-:Y:S02]  /*7f80*/  SEL R11, R7, R28, !P2 ;  /* 0x0000001c070b7207 */ /* 0x000fe40005000000 */
[----:B------:R-:W-:Y:S01]  /*7f90*/  SEL R28, R28, R7, !P2 ;  /* 0x000000071c1c7207 */ /* 0x000fe20005000000 */
[----:B------:R-:W-:-:S07]  /*7fa0*/  IMAD.MOV.U32 R7, RZ, RZ, R19 ;  /* 0x000000ffff077224 */ /* 0x000fce00078e0013 */
.L_x_169:
[----:B------:R-:W-:Y:S01]  /*7fb0*/  LOP3.LUT P0, RZ, R10, 0xff, RZ, 0xc0, !PT ;  /* 0x000000ff0aff7812 */ /* 0x000fe2000780c0ff */
[----:B------:R-:W-:-:S12]  /*7fc0*/  IMAD.MOV.U32 R10, RZ, RZ, R28 ;  /* 0x000000ffff0a7224 */ /* 0x000fd800078e001c */
[----:B------:R-:W-:Y:S05]  /*7fd0*/  @P0 BRA `(.L_x_172) ;  /* 0xffffff9000e00947 */ /* 0x000fea000383ffff */
[----:B------:R-:W-:Y:S05]  /*7fe0*/  EXIT ;  /* 0x000000000000794d */ /* 0x000fea0003800000 */
.L_x_8:
        /* <DEDUP_REMOVED lines=26> */
.L_x_174:
[----:B------:R-:W0:Y:S01]  /*8190*/  LDC.64 R28, c[0x0][0x640] ;  /* 0x00019000ff1c7b82 */ /* 0x000e220000000a00 */
[-CC-:B------:R-:W-:Y:S01]  /*81a0*/  SHF.R.U64 R21, R16, R6.reuse, R17.reuse ;  /* 0x0000000610157219 */ /* 0x180fe20000001211 */
[----:B------:R-:W-:Y:S01]  /*81b0*/  IMAD.MOV.U32 R31, RZ, RZ, 0x1 ;  /* 0x00000001ff1f7424 */ /* 0x000fe200078e00ff */
[----:B------:R-:W-:Y:S02]  /*81c0*/  SHF.R.U32.HI R5, RZ, R6, R17 ;  /* 0x00000006ff057219 */ /* 0x000fe40000011611 */
        /* <DEDUP_REMOVED lines=9> */
[----:B0-----:R-:W-:Y:S01]  /*8260*/  ISETP.NE.U32.AND P0, PT, R28, RZ, PT ;  /* 0x000000ff1c00720c */ /* 0x001fe20003f05070 */
[----:B------:R-:W-:-:S03]  /*8270*/  IMAD.MOV.U32 R11, RZ, RZ, -0x1 ;  /* 0xffffffffff0b7424 */ /* 0x000fc600078e00ff */
[----:B------:R-:W-:Y:S02]  /*8280*/  ISETP.NE.AND.EX P0, PT, R29, RZ, PT, P0 ;  /* 0x000000ff1d00720c */ /* 0x000fe40003f05300 */
[----:B------:R-:W0:Y:S01]  /*8290*/  LDC R24, c[0x0][0x600] ;  /* 0x00018000ff187b82 */ /* 0x000e220000000800 */
[-CC-:B-1----:R-:W-:Y:S02]  /*82a0*/  SHF.R.U64 R18, R10, R14.reuse, R5.reuse ;  /* 0x0000000e0a127219 */ /* 0x182fe40000001205 */
[----:B------:R-:W-:-:S05]  /*82b0*/  SHF.R.U32.HI R5, RZ, R14, R5 ;  /* 0x0000000eff057219 */ /* 0x000fca0000011605 */
        /* <DEDUP_REMOVED lines=21> */
.L_x_175:
[----:B-1----:R-:W-:Y:S01]  /*8410*/  SHF.R.U64 R6, R10, R25, R11 ;  /* 0x000000190a067219 */ /* 0x002fe2000000120b */
[----:B0-----:R-:W-:Y:S01]  /*8420*/  VIADD R11, R24, 0xffffffff ;  /* 0xffffffff180b7836 */ /* 0x001fe20000000000 */
[----:B------:R-:W-:Y:S01]  /*8430*/  SHF.L.U32 R9, R31, R26, RZ ;  /* 0x0000001a1f097219 */ /* 0x000fe200000006ff */
[----:B------:R-:W-:Y:S01]  /*8440*/  @P2 IMAD R12, R13, R20, R8 ;  /* 0x000000140d0c2224 */ /* 0x000fe200078e0208 */
[----:B------:R-:W-:Y:S01]  /*8450*/  LOP3.LUT R5, R22, R33, RZ, 0xc0, !PT ;  /* 0x0000002116057212 */ /* 0x000fe200078ec0ff */
[----:B------:R-:W-:Y:S01]  /*8460*/  IMAD.MOV R10, RZ, RZ, -R6 ;  /* 0x000000ffff0a7224 */ /* 0x000fe200078e0a06 */
[----:B------:R-:W-:Y:S01]  /*8470*/  LOP3.LUT R18, R18, R11, RZ, 0xc0, !PT ;  /* 0x0000000b12127212 */ /* 0x000fe200078ec0ff */
[----:B------:R-:W-:Y:S02]  /*8480*/  IMAD.MOV.U32 R8, RZ, RZ, 0x1 ;  /* 0x00000001ff087424 */ /* 0x000fe400078e00ff */
[----:B------:R-:W-:Y:S02]  /*8490*/  IMAD R9, R9, R6, R5 ;  /* 0x0000000609097224 */ /* 0x000fe400078e0205 */
[----:B--2---:R-:W-:-:S02]  /*84a0*/  IMAD R5, R10, R27, R23 ;  /* 0x0000001b0a057224 */ /* 0x004fc400078e0217 */
[----:B---3--:R-:W-:Y:S02]  /*84b0*/  IMAD R6, R9, R30, R12 ;  /* 0x0000001e09067224 */ /* 0x008fe400078e020c */
[----:B------:R-:W-:Y:S01]  /*84c0*/  IMAD R9, R5, R24, R18 ;  /* 0x0000001805097224 */ /* 0x000fe200078e0212 */
[----:B------:R-:W-:Y:S01]  /*84d0*/  PRMT R5, R8, 0x7610, R5 ;  /* 0x0000761008057816 */ /* 0x000fe20000000005 */
[----:B------:R-:W-:-:S03]  /*84e0*/  IMAD.MOV.U32 R16, RZ, RZ, R21 ;  /* 0x000000ffff107224 */ /* 0x000fc600078e0015 */
[----:B------:R-:W-:Y:S02]  /*84f0*/  SEL R17, R9, R6, !P2 ;  /* 0x0000000609117207 */ /* 0x000fe40005000000 */
[----:B------:R-:W-:-:S07]  /*8500*/  SEL R6, R6, R9, !P2 ;  /* 0x0000000906067207 */ /* 0x000fce0005000000 */
.L_x_173:
[----:B------:R-:W-:-:S08]  /*8510*/  NOP ;  /* 0x0000000000007918 */ /* 0x000fd00000000000 */
[----:B------:R-:W0:-:S00]  /*8520*/  USETMAXREG.DEALLOC.CTAPOOL 0x28 ;  /* 0x00000028000079c8 */ /* 0x000e0000080e0500 */
[----:B0-----:R-:W-:-:S13]  /*8530*/  ISETP.NE.AND P0, PT, R7, RZ, PT ;  /* 0x000000ff0700720c */ /* 0x001fda0003f05270 */
[----:B------:R-:W-:Y:S05]  /*8540*/  @P0 EXIT ;  /* 0x000000000000094d */ /* 0x000fea0003800000 */
[----:B------:R-:W-:Y:S01]  /*8550*/  LOP3.LUT P0, RZ, R5, 0xff, RZ, 0xc0, !PT ;  /* 0x000000ff05ff7812 */ /* 0x000fe2000780c0ff */
[----:B------:R-:W-:Y:S02]  /*8560*/  IMAD.MOV.U32 R5, RZ, RZ, 0x1 ;  /* 0x00000001ff057424 */ /* 0x000fe400078e00ff */
[----:B------:R-:W-:-:S10]  /*8570*/  IMAD.MOV.U32 R12, RZ, RZ, RZ ;  /* 0x000000ffff0c7224 */ /* 0x000fd400078e00ff */
[----:B------:R-:W-:Y:S05]  /*8580*/  @!P0 BRA `(.L_x_176) ;  /* 0x0000000c00348947 */ /* 0x000fea0003800000 */
[----:B------:R-:W0:Y:S01]  /*8590*/  LDC R5, c[0x0][0x28c] ;  /* 0x0000a300ff057b82 */ /* 0x000e220000000800 */
[----:B------:R-:W-:Y:S01]  /*85a0*/  ULDC UR6, c[0x0][0x658] ;  /* 0x0001960000067ab9 */ /* 0x000fe20000000800 */
[----:B------:R-:W-:Y:S01]  /*85b0*/  UMOV UR9, 0xffffffff ;  /* 0xffffffff00097882 */ /* 0x000fe20000000000 */
[----:B------:R-:W-:Y:S01]  /*85c0*/  ULDC UR8, c[0x0][0xc] ;  /* 0x0000030000087ab9 */ /* 0x000fe20000000800 */
[----:B------:R-:W-:Y:S01]  /*85d0*/  USHF.L.U32 UR11, UR9, UR6, URZ ;  /* 0x00000006090b7299 */ /* 0x000fe2000800063f */
[----:B------:R-:W-:Y:S01]  /*85e0*/  BSSY B0, `(.L_x_176) ;  /* 0x00000c7000007945 */ /* 0x000fe20003800000 */
[----:B------:R-:W-:Y:S01]  /*85f0*/  UMOV UR10, 0x1 ;  /* 0x00000001000a7882 */ /* 0x000fe20000000000 */
[----:B------:R-:W-:Y:S01]  /*8600*/  ULDC UR9, c[0x0][0x10] ;  /* 0x0000040000097ab9 */ /* 0x000fe20000000800 */
[----:B------:R-:W1:Y:S01]  /*8610*/  S2UR UR4, SR_CgaCtaId ;  /* 0x00000000000479c3 */ /* 0x000e620000008800 */
[----:B------:R-:W-:Y:S01]  /*8620*/  UIMAD.WIDE.U32 UR8, UR8, UR9, URZ ;  /* 0x00000009080872a5 */ /* 0x000fe2000f8e003f */
[----:B------:R-:W-:Y:S01]  /*8630*/  IMAD.MOV.U32 R14, RZ, RZ, 0x1 ;  /* 0x00000001ff0e7424 */ /* 0x000fe200078e00ff */
[----:B------:R-:W-:Y:S01]  /*8640*/  USHF.L.U32 UR6, UR10, UR6, URZ ;  /* 0x000000060a067299 */ /* 0x000fe2000800063f */
[----:B------:R-:W-:Y:S01]  /*8650*/  LOP3.LUT R15, R4, 0x2, RZ, 0xfc, !PT ;  /* 0x00000002040f7812 */ /* 0x000fe200078efcff */
[----:B------:R-:W-:Y:S01]  /*8660*/  IMAD.MOV.U32 R12, RZ, RZ, RZ ;  /* 0x000000ffff0c7224 */ /* 0x000fe200078e00ff */
[----:B------:R-:W-:Y:S01]  /*8670*/  ULDC UR10, c[0x0][0x14] ;  /* 0x00000500000a7ab9 */ /* 0x000fe20000000800 */
[----:B------:R-:W-:Y:S01]  /*8680*/  ULDC UR5, c[0x0][0x600] ;  /* 0x0001800000057ab9 */ /* 0x000fe20000000800 */
[----:B------:R-:W-:-:S02]  /*8690*/  UIMAD.WIDE.U32 UR22, UR8, UR10, URZ ;  /* 0x0000000a081672a5 */ /* 0x000fc4000f8e003f */
[----:B------:R-:W-:Y:S02]  /*86a0*/  UIMAD UR13, UR9, UR10, URZ ;  /* 0x0000000a090d72a4 */ /* 0x000fe4000f8e023f */
[----:B------:R-:W-:Y:S02]  /*86b0*/  UIADD3 UR5, UR5, -0x1, URZ ;  /* 0xffffffff05057890 */ /* 0x000fe4000fffe03f */
[----:B------:R-:W-:Y:S01]  /*86c0*/  ULOP3.LUT UR19, URZ, UR11, URZ, 0x33, !UPT ;  /* 0x0000000b3f137292 */ /* 0x000fe2000f8e333f */
[----:B0-----:R-:W-:Y:S01]  /*86d0*/  VIADD R5, R5, 0x3f ;  /* 0x0000003f05057836 */ /* 0x001fe20000000000 */
[----:B------:R-:W-:Y:S01]  /*86e0*/  UIADD3 UR13, UR23, UR13, URZ ;  /* 0x0000000d170d7290 */ /* 0x000fe2000fffe03f */
[----:B------:R-:W-:-:S03]  /*86f0*/  ULDC.64 UR24, c[0x0][0x198] ;  /* 0x0000660000187ab9 */ /* 0x000fc60000000a00 */
[----:B------:R-:W-:Y:S01]  /*8700*/  SHF.R.S32.HI R8, RZ, 0x1f, R5 ;  /* 0x0000001fff087819 */ /* 0x000fe20000011405 */
[----:B-1----:R-:W-:-:S03]  /*8710*/  USHF.L.U32 UR7, UR4, 0x5, URZ ;  /* 0x0000000504077899 */ /* 0x002fc6000800063f */
[----:B------:R-:W-:Y:S01]  /*8720*/  LEA.HI R8, R8, R5, RZ, 0x6 ;  /* 0x0000000508087211 */ /* 0x000fe200078f30ff */
[----:B------:R-:W-:Y:S01]  /*8730*/  IMAD.MOV.U32 R5, RZ, RZ, 0x1 ;  /* 0x00000001ff057424 */ /* 0x000fe200078e00ff */
[----:B------:R-:W-:Y:S02]  /*8740*/  USHF.L.U32 UR4, UR4, 0xb, URZ ;  /* 0x0000000b04047899 */ /* 0x000fe4000800063f */
[----:B------:R-:W-:Y:S01]  /*8750*/  SHF.R.S32.HI R11, RZ, 0x6, R8 ;  /* 0x00000006ff0b7819 */ /* 0x000fe20000011408 */
[----:B------:R-:W-:-:S04]  /*8760*/  ULOP3.LUT UR7, UR7, 0x60, URZ, 0xc0, !UPT ;  /* 0x0000006007077892 */ /* 0x000fc8000f8ec03f */
[----:B------:R-:W-:-:S08]  /*8770*/  VIADD R10, R11, 0x1 ;  /* 0x000000010b0a7836 */ /* 0x000fd00000000000 */
.L_x_187:
[----:B------:R-:W-:-:S03]  /*8780*/  UMOV UR8, 0xffffffff ;  /* 0xffffffff00087882 */ /* 0x000fc60000000000 */
[----:B------:R-:W-:Y:S05]  /*8790*/  BRA.DIV UR8, `(.L_x_177) ;  /* 0x0000001608087947 */ /* 0x000fea000b800000 */
[----:B------:R-:W-:-:S13]  /*87a0*/  ELECT P0, URZ, PT ;  /* 0x00000000003f782f */ /* 0x000fda0003800000 */
.L_x_208:
[----:B------:R-:W0:Y:S01]  /*87b0*/  LDC R7, c[0x0][0x28c] ;  /* 0x0000a300ff077b82 */ /* 0x000e220000000800 */
[----:B------:R-:W-:Y:S01]  /*87c0*/  BSSY B1, `(.L_x_178) ;  /* 0x0000037000017945 */ /* 0x000fe20003800000 */
[----:B0-----:R-:W-:-:S13]  /*87d0*/  ISETP.LT.OR P0, PT, R7, 0x1, !P0 ;  /* 0x000000010700780c */ /* 0x001fda0004701670 */
[----:B------:R-:W-:Y:S05]  /*87e0*/  @P0 BRA `(.L_x_179) ;  /* 0x0000000000d00947 */ /* 0x000fea0003800000 */
[----:B------:R-:W-:Y:S01]  /*87f0*/  IMAD.SHL.U32 R19, R6, 0x80, RZ ;  /* 0x0000008006137824 */ /* 0x000fe200078e00ff */
[----:B------:R-:W-:Y:S01]  /*8800*/  LEA R17, R17, UR7, 0x7 ;  /* 0x0000000711117c11 */ /* 0x000fe2000f8e38ff */
[----:B------:R-:W-:Y:S02]  /*8810*/  IMAD.MOV.U32 R20, RZ, RZ, RZ ;  /* 0x000000ffff147224 */ /* 0x000fe400078e00ff */
[----:B------:R-:W-:Y:S02]  /*8820*/  IMAD.MOV.U32 R6, RZ, RZ, R10 ;  /* 0x000000ffff067224 */ /* 0x000fe400078e000a */
[----:B------:R-:W-:Y:S02]  /*8830*/  IMAD.MOV.U32 R7, RZ, RZ, R5 ;  /* 0x000000ffff077224 */ /* 0x000fe400078e0005 */
[----:B------:R-:W-:-:S07]  /*8840*/  IMAD.MOV.U32 R8, RZ, RZ, R12 ;  /* 0x000000ffff087224 */ /* 0x000fce00078e000c */
.L_x_182:
[----:B------:R-:W0:Y:S01]  /*8850*/  S2R R18, SR_CgaCtaId ;  /* 0x0000000000127919 */ /* 0x000e220000008800 */
[----:B------:R-:W-:Y:S02]  /*8860*/  MOV R9, 0x400 ;  /* 0x0000040000097802 */ /* 0x000fe40000000f00 */
[----:B------:R-:W-:-:S13]  /*8870*/  LOP3.LUT P1, RZ, R0, 0x7f, RZ, 0xc0, !PT ;  /* 0x0000007f00ff7812 */ /* 0x000fda000782c0ff */
[----:B------:R-:W1:Y:S01]  /*8880*/  @!P1 LDC R13, c[0x0][0x500] ;  /* 0x00014000ff0d9b82 */ /* 0x000e620000000800 */
[----:B0-----:R-:W-:Y:S02]  /*8890*/  LEA R21, R18, R9, 0x18 ;  /* 0x0000000912157211 */ /* 0x001fe400078ec0ff */
[----:B------:R-:W-:-:S03]  /*88a0*/  SHF.L.U32 R9, R7, 0x1f, RZ ;  /* 0x0000001f07097819 */ /* 0x000fc600000006ff */
[----:B------:R-:W-:-:S04]  /*88b0*/  IMAD R18, R8, 0x8, R21 ;  /* 0x0000000808127824 */ /* 0x000fc800078e0215 */
[----:B------:R-:W0:Y:S02]  /*88c0*/  SYNCS.PHASECHK.TRANS64.TRYWAIT P0, [R18+URZ+0x70], R9 ;  /* 0x00007009120075a7 */ /* 0x000e24000800017f */
[----:B01----:R-:W-:Y:S05]  /*88d0*/  @!P0 BRA `(.L_x_180) ;  /* 0x0000001000d88947 */ /* 0x003fea0003800000 */
.L_x_209:
[----:B0-----:R-:W-:Y:S01]  /*88e0*/  PRMT R9, R15, 0x9910, RZ ;  /* 0x000099100f097816 */ /* 0x001fe200000000ff */
[----:B------:R0:W-:Y:S03]  /*88f0*/  @!P1 SYNCS.ARRIVE.TRANS64 RZ, [R18+URZ], R13 ;  /* 0x0000000d12ff99a7 */ /* 0x0001e6000800003f */
[----:B------:R-:W-:-:S13]  /*8900*/  ISETP.NE.AND P0, PT, R9, 0x2, PT ;  /* 0x000000020900780c */ /* 0x000fda0003f05270 */
[----:B0-----:R-:W-:Y:S05]  /*8910*/  @P0 BRA `(.L_x_181) ;  /* 0x0000000000040947 */ /* 0x001fea0003800000 */
[----:B------:R-:W-:Y:S01]  /*8920*/  BPT.TRAP 0x1 ;  /* 0x000000040000795c */ /* 0x000fe20000300000 */
.L_x_181:
[----:B------:R-:W-:Y:S01]  /*8930*/  R2UR UR8, R8 ;  /* 0x00000000080872ca */ /* 0x000fe200000e0000 */
[----:B------:R-:W-:Y:S01]  /*8940*/  VIADD R6, R6, 0xffffffff ;  /* 0xffffffff06067836 */ /* 0x000fe20000000000 */
[----:B------:R-:W-:Y:S01]  /*8950*/  R2UR UR18, R21 ;  /* 0x00000000151272ca */ /* 0x000fe200000e0000 */
[----:B------:R-:W-:Y:S01]  /*8960*/  UIADD3 UR14, UP0, UR24, 0xf0, URZ ;  /* 0x000000f0180e7890 */ /* 0x000fe2000ff1e03f */
[----:B------:R-:W-:Y:S01]  /*8970*/  R2UR UR20, R19 ;  /* 0x00000000131472ca */ /* 0x000fe200000e0000 */
[----:B------:R-:W-:Y:S01]  /*8980*/  UIADD3 UR26, UP1, UR24, 0x1f0, URZ ;  /* 0x000001f0181a7890 */ /* 0x000fe2000ff3e03f */
[----:B------:R-:W-:Y:S01]  /*8990*/  R2UR UR9, R18 ;  /* 0x00000000120972ca */ /* 0x000fe200000e0000 */
[----:B------:R-:W-:Y:S01]  /*89a0*/  UIADD3.X UR15, URZ, UR25, URZ, UP0, !UPT ;  /* 0x000000193f0f7290 */ /* 0x000fe200087fe43f */
[----:B------:R-:W-:Y:S01]  /*89b0*/  R2UR UR10, R20 ;  /* 0x00000000140a72ca */ /* 0x000fe200000e0000 */
[----:B------:R-:W-:Y:S01]  /*89c0*/  VIADD R8, R8, 0x1 ;  /* 0x0000000108087836 */ /* 0x000fe20000000000 */
[----:B------:R-:W-:Y:S01]  /*89d0*/  R2UR UR12, R16 ;  /* 0x00000000100c72ca */ /* 0x000fe200000e0000 */
[----:B------:R-:W-:Y:S01]  /*89e0*/  UIADD3.X UR27, URZ, UR25, URZ, UP1, !UPT ;  /* 0x000000193f1b7290 */ /* 0x000fe20008ffe43f */
[----:B------:R-:W-:Y:S01]  /*89f0*/  R2UR UR21, R17 ;  /* 0x00000000111572ca */ /* 0x000fe200000e0000 */
[----:B------:R-:W-:Y:S01]  /*8a00*/  USHF.L.U32 UR8, UR8, 0xd, URZ ;  /* 0x0000000d08087899 */ /* 0x000fe2000800063f */
[----:B------:R-:W-:Y:S01]  /*8a10*/  ISETP.GT.AND P1, PT, R6, 0x1, PT ;  /* 0x000000010600780c */ /* 0x000fe20003f24270 */
[----:B------:R-:W-:Y:S01]  /*8a20*/  UMOV UR16, 0x0 ;  /* 0x0000000000107882 */ /* 0x000fe20000000000 */
[----:B------:R-:W-:Y:S01]  /*8a30*/  UMOV UR17, 0x10000000 ;  /* 0x1000000000117882 */ /* 0x000fe20000000000 */
[----:B------:R-:W-:Y:S01]  /*8a40*/  ULOP3.LUT UR11, UR8, 0x1800, UR4, 0xf8, !UPT ;  /* 0x00001800080b7892 */ /* 0x000fe2000f8ef804 */
[----:B------:R-:W-:Y:S01]  /*8a50*/  ISETP.NE.AND P0, PT, R8, 0xe, PT ;  /* 0x0000000e0800780c */ /* 0x000fe20003f05270 */
[----:B------:R-:W-:Y:S01]  /*8a60*/  UIADD3 UR8, UR18, 0x200, UR8 ;  /* 0x0000020012087890 */ /* 0x000fe2000fffe008 */
[----:B------:R-:W-:Y:S01]  /*8a70*/  VIADD R20, R20, 0x40 ;  /* 0x0000004014147836 */ /* 0x000fe20000000000 */
[----:B------:R-:W-:Y:S01]  /*8a80*/  UIADD3 UR18, UR18, 0x1c200, UR11 ;  /* 0x0001c20012127890 */ /* 0x000fe2000fffe00b */
[----:B------:R-:W-:Y:S01]  /*8a90*/  SEL R18, RZ, 0x1, P0 ;  /* 0x00000001ff127807 */ /* 0x000fe20000000000 */
[----:B------:R-:W-:Y:S01]  /*8aa0*/  UMOV UR28, 0xf0000 ;  /* 0x000f0000001c7882 */ /* 0x000fe20000000000 */
[----:B------:R-:W-:Y:S01]  /*8ab0*/  UMOV UR11, UR20 ;  /* 0x00000014000b7c82 */ /* 0x000fe20008000000 */
[----:B------:R-:W-:-:S02]  /*8ac0*/  SEL R8, R8, RZ, P0 ;  /* 0x000000ff08087207 */ /* 0x000fc40000000000 */
[----:B------:R-:W-:Y:S01]  /*8ad0*/  LOP3.LUT R7, R7, R18, RZ, 0x3c, !PT ;  /* 0x0000001207077212 */ /* 0x000fe200078e3cff */
[----:B------:R0:W-:Y:S02]  /*8ae0*/  UTMALDG.3D [UR8], [UR14], desc[UR16] ;  /* 0x000010080e0075b4 */ /* 0x0001e40008011000 */
[----:B0-----:R-:W-:Y:S01]  /*8af0*/  UMOV UR8, UR18 ;  /* 0x0000001200087c82 */ /* 0x001fe20008000000 */
[----:B------:R-:W-:Y:S02]  /*8b00*/  UMOV UR11, UR21 ;  /* 0x00000015000b7c82 */ /* 0x000fe40008000000 */
[----:B------:R0:W-:Y:S02]  /*8b10*/  UTMALDG.3D.MULTICAST [UR8], [UR26], UR28, desc[UR16] ;  /* 0x000010081a0073b4 */ /* 0x0001e4000801181c */
[----:B0-----:R-:W-:Y:S05]  /*8b20*/  @P1 BRA `(.L_x_182) ;  /* 0xfffffffc00481947 */ /* 0x001fea000383ffff */
.L_x_179:
[----:B------:R-:W-:Y:S05]  /*8b30*/  BSYNC B1 ;  /* 0x0000000000017941 */ /* 0x000fea0003800000 */
.L_x_178:
[----:B------:R-:W-:Y:S01]  /*8b40*/  LOP3.LUT P1, RZ, R14, 0xff, RZ, 0xc0, !PT ;  /* 0x000000ff0eff7812 */ /* 0x000fe2000782c0ff */
[C---:B------:R-:W-:Y:S01]  /*8b50*/  IMAD.IADD R9, R11.reuse, 0x1, R12 ;  /* 0x000000010b097824 */ /* 0x040fe200078e020c */
[----:B------:R-:W-:Y:S01]  /*8b60*/  ULDC.64 UR8, c[0x0][0x650] ;  /* 0x0001940000087ab9 */ /* 0x000fe20000000a00 */
[----:B------:R-:W-:Y:S01]  /*8b70*/  ISETP.GE.U32.AND P3, PT, R11, 0xe, PT ;  /* 0x0000000e0b00780c */ /* 0x000fe20003f66070 */
[----:B------:R-:W-:Y:S01]  /*8b80*/  BSSY B1, `(.L_x_183) ;  /* 0x000006a000017945 */ /* 0x000fe20003800000 */
[----:B------:R-:W-:Y:S01]  /*8b90*/  IMAD.MOV.U32 R17, RZ, RZ, -0x1 ;  /* 0xffffffffff117424 */ /* 0x000fe200078e00ff */
[----:B------:R-:W-:Y:S01]  /*8ba0*/  ISETP.GT.U32.AND P0, PT, R9, 0xd, PT ;  /* 0x0000000d0900780c */ /* 0x000fe20003f04070 */
[----:B------:R-:W-:Y:S01]  /*8bb0*/  IMAD.MOV.U32 R16, RZ, RZ, -0x1 ;  /* 0xffffffffff107424 */ /* 0x000fe200078e00ff */
[----:B------:R-:W-:Y:S02]  /*8bc0*/  SHF.R.U32.HI R6, RZ, 0x1, R9 ;  /* 0x00000001ff067819 */ /* 0x000fe40000011609 */
[----:B------:R-:W-:-:S02]  /*8bd0*/  ISETP.LT.U32.AND P0, PT, R11, 0xe, P0 ;  /* 0x0000000e0b00780c */ /* 0x000fc40000701070 */
[----:B------:R-:W-:Y:S01]  /*8be0*/  PRMT R14, RZ, 0x7610, R14 ;  /* 0x00007610ff0e7816 */ /* 0x000fe2000000000e */
[----:B------:R-:W0:Y:S01]  /*8bf0*/  @P1 S2R R8, SR_CgaCtaId ;  /* 0x0000000000081919 */ /* 0x000e220000008800 */
[----:B------:R-:W-:-:S04]  /*8c00*/  @P1 MOV R7, 0x400 ;  /* 0x0000040000071802 */ /* 0x000fc80000000f00 */
[----:B0-----:R-:W-:Y:S01]  /*8c10*/  @P1 LEA R8, R8, R7, 0x18 ;  /* 0x0000000708081211 */ /* 0x001fe200078ec0ff */
[----:B------:R-:W-:Y:S01]  /*8c20*/  IMAD.WIDE.U32 R6, R6, -0x6db6db6d, RZ ;  /* 0x9249249306067825 */ /* 0x000fe200078e00ff */
[----:B------:R-:W-:Y:S02]  /*8c30*/  SEL R6, RZ, 0x1, !P0 ;  /* 0x00000001ff067807 */ /* 0x000fe40004000000 */
[----:B------:R0:W-:Y:S01]  /*8c40*/  @P1 SYNCS.ARRIVE.TRANS64.A1T0 RZ, [R8+URZ+0xf8], RZ ;  /* 0x0000f8ff08ff19a7 */ /* 0x0001e2000810003f */
[----:B------:R-:W-:Y:S02]  /*8c50*/  IADD3 R2, P1, R2, UR22, RZ ;  /* 0x0000001602027c10 */ /* 0x000fe4000ff3e0ff */
[----:B------:R-:W-:Y:S01]  /*8c60*/  LOP3.LUT R5, R5, R6, RZ, 0x3c, !PT ;  /* 0x0000000605057212 */ /* 0x000fe200078e3cff */
[----:B------:R-:W-:Y:S01]  /*8c70*/  IMAD.MOV.U32 R6, RZ, RZ, -0x1 ;  /* 0xffffffffff067424 */ /* 0x000fe200078e00ff */
[----:B------:R-:W-:Y:S02]  /*8c80*/  IADD3.X R3, R3, UR13, RZ, P1, !PT ;  /* 0x0000000d03037c10 */ /* 0x000fe40008ffe4ff */
[----:B------:R-:W-:-:S02]  /*8c90*/  ISETP.GE.U32.AND P0, PT, R2, UR8, PT ;  /* 0x0000000802007c0c */ /* 0x000fc4000bf06070 */
[----:B0-----:R-:W-:Y:S02]  /*8ca0*/  SHF.R.U32.HI R8, RZ, 0x2, R7 ;  /* 0x00000002ff087819 */ /* 0x001fe40000011607 */
[----:B------:R-:W-:Y:S02]  /*8cb0*/  ISETP.GE.U32.AND.EX P0, PT, R3, UR9, PT, P0 ;  /* 0x0000000903007c0c */ /* 0x000fe4000bf06100 */
[----:B------:R-:W-:Y:S01]  /*8cc0*/  @P3 LOP3.LUT R5, R5, 0x1, R8, 0x78, !PT ;  /* 0x0000000105053812 */ /* 0x000fe200078e7808 */
[----:B------:R-:W-:Y:S01]  /*8cd0*/  IMAD R12, R8, -0xe, R9 ;  /* 0xfffffff2080c7824 */ /* 0x000fe200078e0209 */
[----:B------:R-:W-:-:S09]  /*8ce0*/  PRMT R7, RZ, 0x7610, R7 ;  /* 0x00007610ff077816 */ /* 0x000fd20000000007 */
[----:B------:R-:W-:Y:S05]  /*8cf0*/  @P0 BRA `(.L_x_184) ;  /* 0x0000000400480947 */ /* 0x000fea0003800000 */
[----:B------:R-:W0:Y:S01]  /*8d00*/  S2R R17, SR_CTAID.X ;  /* 0x0000000000117919 */ /* 0x000e220000002500 */
[----:B------:R-:W-:Y:S01]  /*8d10*/  ULDC.64 UR8, c[0x0][0x628] ;  /* 0x00018a0000087ab9 */ /* 0x000fe20000000a00 */
[----:B------:R-:W1:Y:S01]  /*8d20*/  LDC R18, c[0x0][0x144] ;  /* 0x00005100ff127b82 */ /* 0x000e620000000800 */
[----:B------:R-:W-:Y:S01]  /*8d30*/  ISETP.NE.U32.AND P0, PT, RZ, UR8, PT ;  /* 0x00000008ff007c0c */ /* 0x000fe2000bf05070 */
[----:B------:R-:W2:Y:S01]  /*8d40*/  S2R R13, SR_CTAID.Y ;  /* 0x00000000000d7919 */ /* 0x000ea20000002600 */
[----:B------:R-:W-:Y:S01]  /*8d50*/  ULDC UR10, c[0x0][0x150] ;  /* 0x00005400000a7ab9 */ /* 0x000fe20000000800 */
[----:B------:R-:W-:Y:S01]  /*8d60*/  ULDC UR11, c[0x0][0x630] ;  /* 0x00018c00000b7ab9 */ /* 0x000fe20000000800 */
[----:B------:R-:W-:Y:S01]  /*8d70*/  ISETP.NE.AND.EX P0, PT, RZ, UR9, PT, P0 ;  /* 0x00000009ff007c0c */ /* 0x000fe2000bf05300 */
[----:B------:R-:W-:Y:S01]  /*8d80*/  IMAD.MOV.U32 R6, RZ, RZ, R2 ;  /* 0x000000ffff067224 */ /* 0x000fe200078e0002 */
[----:B0-----:R-:W-:-:S05]  /*8d90*/  I2FP.F32.U32 R7, R17 ;  /* 0x0000001100077245 */ /* 0x001fca0000201000 */
[----:B------:R-:W-:Y:S01]  /*8da0*/  FMUL R20, R7, UR10 ;  /* 0x0000000a07147c20 */ /* 0x000fe20008400000 */
[----:B------:R-:W-:-:S05]  /*8db0*/  IMAD.MOV.U32 R7, RZ, RZ, R3 ;  /* 0x000000ffff077224 */ /* 0x000fca00078e0003 */
[----:B--2---:R-:W-:Y:S05]  /*8dc0*/  @!P0 BRA `(.L_x_185) ;  /* 0x0000000000288947 */ /* 0x004fea0003800000 */
[----:B------:R-:W-:Y:S02]  /*8dd0*/  ULDC UR10, c[0x0][0x634] ;  /* 0x00018d00000a7ab9 */ /* 0x000fe40000000800 */
[----:B------:R-:W-:-:S05]  /*8de0*/  IADD3 R7, P0, R2, UR10, RZ ;  /* 0x0000000a02077c10 */ /* 0x000fca000ff1e0ff */
[----:B------:R-:W-:-:S04]  /*8df0*/  IMAD.X R19, RZ, RZ, R3, P0 ;  /* 0x000000ffff137224 */ /* 0x000fc800000e0603 */
[----:B------:R-:W-:-:S04]  /*8e00*/  IMAD.WIDE.U32 R8, R19, UR8, RZ ;  /* 0x0000000813087c25 */ /* 0x000fc8000f8e00ff */
[----:B------:R-:W-:-:S04]  /*8e10*/  IMAD.WIDE.U32 R8, P0, R7, UR9, R8 ;  /* 0x0000000907087c25 */ /* 0x000fc8000f800008 */
[----:B------:R-:W-:-:S04]  /*8e20*/  IMAD.WIDE.U32 R6, R7, UR8, RZ ;  /* 0x0000000807067c25 */ /* 0x000fc8000f8e00ff */
[----:B------:R-:W-:Y:S01]  /*8e30*/  IMAD.MOV.U32 R6, RZ, RZ, R9 ;  /* 0x000000ffff067224 */ /* 0x000fe200078e0009 */
[----:B------:R-:W-:Y:S01]  /*8e40*/  IADD3 RZ, P1, R7, R8, RZ ;  /* 0x0000000807ff7210 */ /* 0x000fe20007f3e0ff */
[----:B------:R-:W-:-:S04]  /*8e50*/  IMAD.X R7, RZ, RZ, RZ, P0 ;  /* 0x000000ffff077224 */ /* 0x000fc800000e06ff */
[----:B------:R-:W-:-:S08]  /*8e60*/  IMAD.WIDE.U32.X R6, R19, UR9, R6, P1 ;  /* 0x0000000913067c25 */ /* 0x000fd000088e0406 */
.L_x_185:
[--C-:B------:R-:W-:Y:S01]  /*8e70*/  SHF.R.U64 R16, R6, UR11, R7.reuse ;  /* 0x0000000b06107c19 */ /* 0x100fe20008001207 */
[----:B------:R-:W0:Y:S01]  /*8e80*/  F2I.U32.TRUNC.NTZ R20, R20 ;  /* 0x0000001400147305 */ /* 0x000e22000020f000 */
[----:B------:R-:W-:Y:S01]  /*8e90*/  SHF.R.U32.HI R6, RZ, UR11, R7 ;  /* 0x0000000bff067c19 */ /* 0x000fe20008011607 */
[----:B------:R-:W-:Y:S01]  /*8ea0*/  ULDC.64 UR8, c[0x0][0x620] ;  /* 0x0001880000087ab9 */ /* 0x000fe20000000a00 */
[----:B------:R-:W-:Y:S01]  /*8eb0*/  IADD3 R9, P0, RZ, -R16, RZ ;  /* 0x80000010ff097210 */ /* 0x000fe20007f1e0ff */
[----:B------:R-:W-:-:S04]  /*8ec0*/  ULDC.64 UR10, c[0x0][0x640] ;  /* 0x00019000000a7ab9 */ /* 0x000fc80000000a00 */
[----:B------:R-:W-:Y:S01]  /*8ed0*/  IMAD.X R6, RZ, RZ, ~R6, P0 ;  /* 0x000000ffff067224 */ /* 0x000fe200000e0e06 */
[----:B------:R-:W-:-:S03]  /*8ee0*/  ISETP.NE.U32.AND P0, PT, RZ, UR10, PT ;  /* 0x0000000aff007c0c */ /* 0x000fc6000bf05070 */
[----:B------:R-:W-:Y:S01]  /*8ef0*/  IMAD R8, R6, UR8, RZ ;  /* 0x0000000806087c24 */ /* 0x000fe2000f8e02ff */
[----:B------:R-:W-:Y:S01]  /*8f00*/  ISETP.NE.AND.EX P0, PT, RZ, UR11, PT, P0 ;  /* 0x0000000bff007c0c */ /* 0x000fe2000bf05300 */
[----:B------:R-:W-:Y:S01]  /*8f10*/  IMAD.WIDE.U32 R6, R9, UR8, R2 ;  /* 0x0000000809067c25 */ /* 0x000fe2000f8e0002 */
[----:B------:R-:W-:-:S03]  /*8f20*/  ULDC UR8, c[0x0][0x618] ;  /* 0x0001860000087ab9 */ /* 0x000fc60000000800 */
[----:B------:R-:W-:Y:S01]  /*8f30*/  IMAD R9, R9, UR9, R8 ;  /* 0x0000000909097c24 */ /* 0x000fe2000f8e0208 */
[----:B------:R-:W-:Y:S01]  /*8f40*/  ULDC UR9, c[0x0][0x154] ;  /* 0x0000550000097ab9 */ /* 0x000fe20000000800 */
[----:B0-----:R-:W-:Y:S02]  /*8f50*/  IMAD.MOV R8, RZ, RZ, -R20 ;  /* 0x000000ffff087224 */ /* 0x001fe400078e0a14 */
[----:B------:R-:W-:Y:S01]  /*8f60*/  IMAD.IADD R7, R7, 0x1, R9 ;  /* 0x0000000107077824 */ /* 0x000fe200078e0209 */
[----:B------:R-:W0:Y:S01]  /*8f70*/  LDC R20, c[0x0][0x148] ;  /* 0x00005200ff147b82 */ /* 0x000e220000000800 */
[----:B-1----:R-:W-:Y:S01]  /*8f80*/  IMAD R17, R18, R8, R17 ;  /* 0x0000000812117224 */ /* 0x002fe200078e0211 */
[----:B------:R-:W-:Y:S02]  /*8f90*/  I2FP.F32.U32 R8, R13 ;  /* 0x0000000d00087245 */ /* 0x000fe40000201000 */
[--C-:B------:R-:W-:Y:S02]  /*8fa0*/  SHF.R.U64 R18, R6, UR8, R7.reuse ;  /* 0x0000000806127c19 */ /* 0x100fe40008001207 */
[----:B------:R-:W-:Y:S01]  /*8fb0*/  SHF.R.U32.HI R7, RZ, UR8, R7 ;  /* 0x00000008ff077c19 */ /* 0x000fe20008011607 */
[----:B------:R-:W-:Y:S01]  /*8fc0*/  FMUL R8, R8, UR9 ;  /* 0x0000000908087c20 */ /* 0x000fe20008400000 */
[----:B------:R-:W-:-:S02]  /*8fd0*/  ULDC UR8, c[0x0][0x608] ;  /* 0x0001820000087ab9 */ /* 0x000fc40000000800 */
[--C-:B------:R-:W-:Y:S01]  /*8fe0*/  SHF.R.U64 R22, R18, UR8, R7.reuse ;  /* 0x0000000812167c19 */ /* 0x100fe20008001207 */
[----:B------:R1:W2:Y:S01]  /*8ff0*/  F2I.U32.TRUNC.NTZ R23, R8 ;  /* 0x0000000800177305 */ /* 0x0002a2000020f000 */
[----:B------:R-:W-:Y:S01]  /*9000*/  SHF.R.U32.HI R7, RZ, UR8, R7 ;  /* 0x00000008ff077c19 */ /* 0x000fe20008011607 */
[----:B------:R-:W-:-:S03]  /*9010*/  ULDC UR8, c[0x0][0x658] ;  /* 0x0001960000087ab9 */ /* 0x000fc60000000800 */
[--C-:B------:R-:W-:Y:S02]  /*9020*/  SHF.R.U64 R19, R22, UR8, R7.reuse ;  /* 0x0000000816137c19 */ /* 0x100fe40008001207 */
[----:B------:R-:W-:-:S03]  /*9030*/  SHF.R.U32.HI R21, RZ, UR8, R7 ;  /* 0x00000008ff157c19 */ /* 0x000fc60008011607 */
[----:B------:R-:W-:Y:S02]  /*9040*/  IMAD.MOV.U32 R6, RZ, RZ, R19 ;  /* 0x000000ffff067224 */ /* 0x000fe400078e0013 */
[----:B------:R-:W-:Y:S01]  /*9050*/  IMAD.MOV.U32 R7, RZ, RZ, R21 ;  /* 0x000000ffff077224 */ /* 0x000fe200078e0015 */
[----:B-1----:R-:W-:Y:S06]  /*9060*/  @!P0 BRA `(.L_x_186) ;  /* 0x0000000000288947 */ /* 0x002fec0003800000 */
        /* <DEDUP_REMOVED lines=10> */
.L_x_186:
[----:B------:R-:W-:Y:S01]  /*9110*/  ULDC UR8, c[0x0][0x648] ;  /* 0x0001920000087ab9 */ /* 0x000fe20000000800 */
[----:B--2---:R-:W-:Y:S01]  /*9120*/  IMAD.MOV R23, RZ, RZ, -R23 ;  /* 0x000000ffff177224 */ /* 0x004fe200078e0a17 */
[----:B------:R-:W-:Y:S01]  /*9130*/  SHF.R.U64 R7, R6, UR8, R7 ;  /* 0x0000000806077c19 */ /* 0x000fe20008001207 */
[----:B------:R-:W-:Y:S01]  /*9140*/  ULDC UR8, c[0x0][0x638] ;  /* 0x00018e0000087ab9 */ /* 0x000fe20000000800 */
[----:B------:R-:W-:Y:S01]  /*9150*/  LOP3.LUT R6, R22, UR19, RZ, 0xc0, !PT ;  /* 0x0000001316067c12 */ /* 0x000fe2000f8ec0ff */
[----:B0-----:R-:W-:Y:S01]  /*9160*/  @P2 IMAD R17, R20, R23, R13 ;  /* 0x0000001714112224 */ /* 0x001fe200078e020d */
[----:B------:R-:W-:Y:S01]  /*9170*/  LOP3.LUT R18, R18, UR5, RZ, 0xc0, !PT ;  /* 0x0000000512127c12 */ /* 0x000fe2000f8ec0ff */
[----:B------:R-:W-:Y:S01]  /*9180*/  IMAD.MOV R8, RZ, RZ, -R7 ;  /* 0x000000ffff087224 */ /* 0x000fe200078e0a07 */
[----:B------:R-:W-:Y:S01]  /*9190*/  ULDC UR9, c[0x0][0x610] ;  /* 0x0001840000097ab9 */ /* 0x000fe20000000800 */
[----:B------:R-:W-:Y:S02]  /*91a0*/  IMAD R6, R7, UR6, R6 ;  /* 0x0000000607067c24 */ /* 0x000fe4000f8e0206 */
[----:B------:R-:W-:Y:S01]  /*91b0*/  IMAD R19, R8, UR8, R19 ;  /* 0x0000000808137c24 */ /* 0x000fe2000f8e0213 */
[----:B------:R-:W-:Y:S01]  /*91c0*/  ULDC UR8, c[0x0][0x600] ;  /* 0x0001800000087ab9 */ /* 0x000fe20000000800 */
[----:B------:R-:W-:-:S02]  /*91d0*/  IMAD R6, R6, UR9, R17 ;  /* 0x0000000906067c24 */ /* 0x000fc4000f8e0211 */
[----:B------:R-:W-:Y:S02]  /*91e0*/  IMAD R19, R19, UR8, R18 ;  /* 0x0000000813137c24 */ /* 0x000fe4000f8e0212 */
[----:B------:R-:W-:-:S03]  /*91f0*/  IMAD.MOV.U32 R7, RZ, RZ, 0x1 ;  /* 0x00000001ff077424 */ /* 0x000fc600078e00ff */
[----:B------:R-:W-:Y:S02]  /*9200*/  SEL R17, R19, R6, !P2 ;  /* 0x0000000613117207 */ /* 0x000fe40005000000 */
[----:B------:R-:W-:-:S07]  /*9210*/  SEL R6, R6, R19, !P2 ;  /* 0x0000001306067207 */ /* 0x000fce0005000000 */
.L_x_184:
[----:B------:R-:W-:Y:S05]  /*9220*/  BSYNC B1 ;  /* 0x0000000000017941 */ /* 0x000fea0003800000 */
.L_x_183:
[----:B------:R-:W-:-:S13]  /*9230*/  LOP3.LUT P0, RZ, R7, 0xff, RZ, 0xc0, !PT ;  /* 0x000000ff07ff7812 */ /* 0x000fda000780c0ff */
[----:B------:R-:W-:Y:S05]  /*9240*/  @P0 BRA `(.L_x_187) ;  /* 0xfffffff4004c0947 */ /* 0x000fea000383ffff */
[----:B------:R-:W-:Y:S05]  /*9250*/  BSYNC B0 ;  /* 0x0000000000007941 */ /* 0x000fea0003800000 */
.L_x_176:
[----:B------:R-:W-:-:S03]  /*9260*/  UMOV UR8, 0xffffffff ;  /* 0xffffffff00087882 */ /* 0x000fc60000000000 */
[----:B------:R-:W-:Y:S05]  /*9270*/  BRA.DIV UR8, `(.L_x_188) ;  /* 0x0000000a08847947 */ /* 0x000fea000b800000 */
[----:B------:R-:W-:-:S13]  /*9280*/  ELECT P0, URZ, PT ;  /* 0x00000000003f782f */ /* 0x000fda0003800000 */
.L_x_212:
[----:B------:R-:W-:Y:S04]  /*9290*/  BSSY B0, `(.L_x_189) ;  /* 0x0000085000007945 */ /* 0x000fe80003800000 */
[----:B------:R-:W-:Y:S05]  /*92a0*/  @!P0 BRA `(.L_x_190) ;  /* 0x00000008000c8947 */ /* 0x000fea0003800000 */
[----:B------:R-:W-:-:S04]  /*92b0*/  LOP3.LUT R4, R4, 0x2, RZ, 0xfc, !PT ;  /* 0x0000000204047812 */ /* 0x000fc800078efcff */
[----:B------:R-:W-:-:S13]  /*92c0*/  ISETP.NE.AND P0, PT, R4, 0x3, PT ;  /* 0x000000030400780c */ /* 0x000fda0003f05270 */
[----:B------:R-:W-:Y:S05]  /*92d0*/  @!P0 BRA `(.L_x_191) ;  /* 0x0000000000048947 */ /* 0x000fea0003800000 */
[----:B------:R-:W-:Y:S01]  /*92e0*/  BPT.TRAP 0x1 ;  /* 0x000000040000795c */ /* 0x000fe20000300000 */
.L_x_191:
[----:B------:R-:W0:Y:S01]  /*92f0*/  S2R R3, SR_CgaCtaId ;  /* 0x0000000000037919 */ /* 0x000e220000008800 */
[----:B------:R-:W-:Y:S02]  /*9300*/  MOV R0, 0x400 ;  /* 0x0000040000007802 */ /* 0x000fe40000000f00 */
[----:B------:R-:W-:Y:S02]  /*9310*/  SHF.L.U32 R2, R5, 0x1f, RZ ;  /* 0x0000001f05027819 */ /* 0x000fe400000006ff */
[----:B0-----:R-:W-:-:S05]  /*9320*/  LEA R3, R3, R0, 0x18 ;  /* 0x0000000003037211 */ /* 0x001fca00078ec0ff */
[----:B------:R-:W-:-:S04]  /*9330*/  VIADD R3, R3, 0x70 ;  /* 0x0000007003037836 */ /* 0x000fc80000000000 */
[C---:B------:R-:W-:Y:S02]  /*9340*/  IMAD R7, R12.reuse, 0x8, R3 ;  /* 0x000000080c077824 */ /* 0x040fe400078e0203 */
[----:B------:R-:W-:Y:S02]  /*9350*/  VIADD R12, R12, 0x1 ;  /* 0x000000010c0c7836 */ /* 0x000fe40000000000 */
[----:B------:R-:W0:Y:S03]  /*9360*/  SYNCS.PHASECHK.TRANS64.TRYWAIT P0, [R7+URZ], R2 ;  /* 0x00000002070075a7 */ /* 0x000e26000800017f */
[----:B------:R-:W-:-:S04]  /*9370*/  ISETP.NE.AND P1, PT, R12, 0xe, PT ;  /* 0x0000000e0c00780c */ /* 0x000fc80003f25270 */
[----:B------:R-:W-:Y:S02]  /*9380*/  SEL R0, RZ, 0x1, P1 ;  /* 0x00000001ff007807 */ /* 0x000fe40000800000 */
[----:B------:R-:W-:Y:S02]  /*9390*/  SEL R12, R12, RZ, P1 ;  /* 0x000000ff0c0c7207 */ /* 0x000fe40000800000 */
[----:B------:R-:W-:-:S03]  /*93a0*/  LOP3.LUT R5, R5, R0, RZ, 0x3c, !PT ;  /* 0x0000000005057212 */ /* 0x000fc600078e3cff */
[----:B------:R-:W-:Y:S01]  /*93b0*/  IMAD R9, R12, 0x8, R3 ;  /* 0x000000080c097824 */ /* 0x000fe200078e0203 */
[----:B------:R-:W-:Y:S01]  /*93c0*/  SHF.L.U32 R4, R5, 0x1f, RZ ;  /* 0x0000001f05047819 */ /* 0x000fe200000006ff */
[----:B0-----:R-:W-:Y:S06]  /*93d0*/  @!P0 BRA `(.L_x_192) ;  /* 0x00000008004c8947 */ /* 0x001fec0003800000 */
.L_x_213:
[----:B------:R-:W1:Y:S01]  /*93e0*/  SYNCS.PHASECHK.TRANS64.TRYWAIT P0, [R9+URZ], R4 ;  /* 0x00000004090075a7 */ /* 0x000e62000800017f */
[----:B------:R-:W-:-:S05]  /*93f0*/  VIADD R0, R12, 0x1 ;  /* 0x000000010c007836 */ /* 0x000fca0000000000 */
[----:B------:R-:W-:-:S04]  /*9400*/  ISETP.NE.AND P1, PT, R0, 0xe, PT ;  /* 0x0000000e0000780c */ /* 0x000fc80003f25270 */
[----:B0-----:R-:W-:Y:S02]  /*9410*/  SEL R2, RZ, 0x1, P1 ;  /* 0x00000001ff027807 */ /* 0x001fe40000800000 */
[----:B------:R-:W-:Y:S02]  /*9420*/  SEL R0, R0, RZ, P1 ;  /* 0x000000ff00007207 */ /* 0x000fe40000800000 */
[----:B------:R-:W-:-:S03]  /*9430*/  LOP3.LUT R7, R5, R2, RZ, 0x3c, !PT ;  /* 0x0000000205077212 */ /* 0x000fc600078e3cff */
[----:B------:R-:W-:Y:S01]  /*9440*/  IMAD R6, R0, 0x8, R3 ;  /* 0x0000000800067824 */ /* 0x000fe200078e0203 */
[----:B------:R-:W-:Y:S01]  /*9450*/  SHF.L.U32 R5, R7, 0x1f, RZ ;  /* 0x0000001f07057819 */ /* 0x000fe200000006ff */
[----:B-1----:R-:W-:Y:S06]  /*9460*/  @!P0 BRA `(.L_x_193) ;  /* 0x00000008003c8947 */ /* 0x002fec0003800000 */
.L_x_214:
[----:B------:R-:W1:Y:S01]  /*9470*/  SYNCS.PHASECHK.TRANS64.TRYWAIT P0, [R6+URZ], R5 ;  /* 0x00000005060075a7 */ /* 0x000e62000800017f */
[----:B------:R-:W-:-:S05]  /*9480*/  VIADD R0, R0, 0x1 ;  /* 0x0000000100007836 */ /* 0x000fca0000000000 */
[----:B------:R-:W-:-:S04]  /*9490*/  ISETP.NE.AND P1, PT, R0, 0xe, PT ;  /* 0x0000000e0000780c */ /* 0x000fc80003f25270 */
[----:B------:R-:W-:Y:S02]  /*94a0*/  SEL R2, RZ, 0x1, P1 ;  /* 0x00000001ff027807 */ /* 0x000fe40000800000 */
[----:B------:R-:W-:Y:S02]  /*94b0*/  SEL R0, R0, RZ, P1 ;  /* 0x000000ff00007207 */ /* 0x000fe40000800000 */
[----:B------:R-:W-:-:S03]  /*94c0*/  LOP3.LUT R7, R7, R2, RZ, 0x3c, !PT ;  /* 0x0000000207077212 */ /* 0x000fc600078e3cff */
[----:B0-----:R-:W-:Y:S01]  /*94d0*/  IMAD R9, R0, 0x8, R3 ;  /* 0x0000000800097824 */ /* 0x001fe200078e0203 */
[----:B------:R-:W-:Y:S01]  /*94e0*/  SHF.L.U32 R4, R7, 0x1f, RZ ;  /* 0x0000001f07047819 */ /* 0x000fe200000006ff */
[----:B-1----:R-:W-:Y:S06]  /*94f0*/  @!P0 BRA `(.L_x_194) ;  /* 0x00000008002c8947 */ /* 0x002fec0003800000 */
.L_x_215:
        /* <DEDUP_REMOVED lines=9> */
.L_x_216:
        /* <DEDUP_REMOVED lines=9> */
.L_x_217:
        /* <DEDUP_REMOVED lines=9> */
.L_x_218:
        /* <DEDUP_REMOVED lines=9> */
.L_x_219:
        /* <DEDUP_REMOVED lines=9> */
.L_x_220:
        /* <DEDUP_REMOVED lines=9> */
.L_x_221:
        /* <DEDUP_REMOVED lines=9> */
.L_x_222:
        /* <DEDUP_REMOVED lines=9> */
.L_x_223:
        /* <DEDUP_REMOVED lines=9> */
.L_x_224:
[----:B------:R-:W1:Y:S01]  /*9a10*/  SYNCS.PHASECHK.TRANS64.TRYWAIT P0, [R6+URZ], R5 ;  /* 0x00000005060075a7 */ /* 0x000e62000800017f */
[----:B------:R-:W-:-:S05]  /*9a20*/  VIADD R0, R0, 0x1 ;  /* 0x0000000100007836 */ /* 0x000fca0000000000 */
[----:B------:R-:W-:-:S04]  /*9a30*/  ISETP.NE.AND P1, PT, R0, 0xe, PT ;  /* 0x0000000e0000780c */ /* 0x000fc80003f25270 */
[----:B------:R-:W-:Y:S02]  /*9a40*/  SEL R2, RZ, 0x1, P1 ;  /* 0x00000001ff027807 */ /* 0x000fe40000800000 */
[----:B------:R-:W-:Y:S02]  /*9a50*/  SEL R0, R0, RZ, P1 ;  /* 0x000000ff00007207 */ /* 0x000fe40000800000 */
[----:B------:R-:W-:Y:S01]  /*9a60*/  LOP3.LUT R2, R7, R2, RZ, 0x3c, !PT ;  /* 0x0000000207027212 */ /* 0x000fe200078e3cff */
[----:B-1----:R-:W-:Y:S06]  /*9a70*/  @!P0 BRA `(.L_x_204) ;  /* 0x0000000400948947 */ /* 0x002fec0003800000 */
.L_x_225:
[----:B------:R-:W-:Y:S01]  /*9a80*/  IMAD R3, R0, 0x8, R3 ;  /* 0x0000000800037824 */ /* 0x000fe200078e0203 */
[----:B------:R-:W-:-:S07]  /*9a90*/  SHF.L.U32 R0, R2, 0x1f, RZ ;  /* 0x0000001f02007819 */ /* 0x000fce00000006ff */
.L_x_205:
[----:B--2---:R2:W3:Y:S02]  /*9aa0*/  SYNCS.PHASECHK.TRANS64.TRYWAIT P0, [R3+URZ], R0 ;  /* 0x00000000030075a7 */ /* 0x0044e4000800017f */
[----:B---3--:R-:W-:Y:S05]  /*9ab0*/  @!P0 NANOSLEEP.SYNCS 0x989680 ;  /* 0x009896800000895d */ /* 0x008fea0003900000 */
[----:B------:R-:W3:Y:S02]  /*9ac0*/  @!P0 SYNCS.PHASECHK.TRANS64 P0, [R3+URZ], R0 ;  /* 0x00000000030085a7 */ /* 0x000ee4000800007f */
[----:B---3--:R-:W-:Y:S05]  /*9ad0*/  @!P0 BRA `(.L_x_205) ;  /* 0xfffffffc00f08947 */ /* 0x008fea000383ffff */
.L_x_190:
[----:B------:R-:W-:Y:S05]  /*9ae0*/  BSYNC B0 ;  /* 0x0000000000007941 */ /* 0x000fea0003800000 */
.L_x_189:
[----:B------:R-:W-:Y:S05]  /*9af0*/  EXIT ;  /* 0x000000000000794d */ /* 0x000fea0003800000 */
.L_x_22:
[----:B-1----:R-:W-:-:S04]  /*9b00*/  IMAD.U32 R13, RZ, RZ, UR6 ;  /* 0x00000006ff0d7e24 */ /* 0x002fc8000f8e00ff */
[----:B------:R1:W4:Y:S03]  /*9b10*/  SYNCS.PHASECHK.TRANS64.TRYWAIT P0, [R13+URZ], R12 ;  /* 0x0000000c0d0075a7 */ /* 0x000326000800017f */
[----:B----4-:R-:W-:Y:S05]  /*9b20*/  @!P0 NANOSLEEP.SYNCS 0x989680 ;  /* 0x009896800000895d */ /* 0x010fea0003900000 */
[----:B------:R-:W4:Y:S02]  /*9b30*/  @!P0 SYNCS.PHASECHK.TRANS64 P0, [R13+URZ], R12 ;  /* 0x0000000c0d0085a7 */ /* 0x000f24000800007f */
[----:B----4-:R-:W-:Y:S05]  /*9b40*/  @!P0 BRA `(.L_x_22) ;  /* 0xfffffffc00ec8947 */ /* 0x010fea000383ffff */
[----:B------:R-:W-:Y:S05]  /*9b50*/  BRA `(.L_x_21) ;  /* 0xffffff7c008c7947 */ /* 0x000fea000383ffff */
.L_x_28:
[----:B-1----:R-:W-:-:S04]  /*9b60*/  IMAD.U32 R145, RZ, RZ, UR12 ;  /* 0x0000000cff917e24 */ /* 0x002fc8000f8e00ff */
[----:B------:R1:W4:Y:S03]  /*9b70*/  SYNCS.PHASECHK.TRANS64.TRYWAIT P0, [R145+URZ], R140 ;  /* 0x0000008c910075a7 */ /* 0x000326000800017f */
[----:B----4-:R-:W-:Y:S05]  /*9b80*/  @!P0 NANOSLEEP.SYNCS 0x989680 ;  /* 0x009896800000895d */ /* 0x010fea0003900000 */
[----:B------:R-:W4:Y:S02]  /*9b90*/  @!P0 SYNCS.PHASECHK.TRANS64 P0, [R145+URZ], R140 ;  /* 0x0000008c910085a7 */ /* 0x000f24000800007f */
[----:B----4-:R-:W-:Y:S05]  /*9ba0*/  @!P0 BRA `(.L_x_28) ;  /* 0xfffffffc00ec8947 */ /* 0x010fea000383ffff */
[----:B------:R-:W-:Y:S05]  /*9bb0*/  BRA `(.L_x_27) ;  /* 0xffffff8400d07947 */ /* 0x000fea000383ffff */
.L_x_177:
[----:B------:R-:W-:Y:S01]  /*9bc0*/  BSSY B1, `(.L_x_206) ;  /* 0x0000006000017945 */ /* 0x000fe20003800000 */
[----:B------:R-:W-:-:S07]  /*9bd0*/  IMAD.MOV.U32 R7, RZ, RZ, -0x1 ;  /* 0xffffffffff077424 */ /* 0x000fce00078e00ff */
[----:B------:R-:W-:Y:S05]  /*9be0*/  WARPSYNC.COLLECTIVE R7, `(.L_x_207) ;  /* 0x00000000070c7348 */ /* 0x000fea0003c00000 */
[----:B------:R-:W-:Y:S02]  /*9bf0*/  ELECT P0, UR62, PT ;  /* 0x00000000003e782f */ /* 0x000fe40003800000 */
[----:B------:R-:W-:Y:S01]  /*9c00*/  MOV R7, UR62 ;  /* 0x0000003e00077c02 */ /* 0x000fe20008000f00 */
[----:B------:R-:W-:Y:S10]  /*9c10*/  ENDCOLLECTIVE ;  /* 0x000000000000791b */ /* 0x000ff40003800000 */
.L_x_207:
[----:B------:R-:W-:Y:S05]  /*9c20*/  BSYNC B1 ;  /* 0x0000000000017941 */ /* 0x000fea0003800000 */
.L_x_206:
[----:B------:R-:W-:Y:S05]  /*9c30*/  BRA `(.L_x_208) ;  /* 0xffffffe800dc7947 */ /* 0x000fea000383ffff */
.L_x_180:
[----:B0-----:R0:W1:Y:S02]  /*9c40*/  SYNCS.PHASECHK.TRANS64.TRYWAIT P0, [R18+URZ+0x70], R9 ;  /* 0x00007009120075a7 */ /* 0x001064000800017f */
[----:B-1----:R-:W-:Y:S05]  /*9c50*/  @!P0 NANOSLEEP.SYNCS 0x989680 ;  /* 0x009896800000895d */ /* 0x002fea0003900000 */
[----:B------:R-:W1:Y:S02]  /*9c60*/  @!P0 SYNCS.PHASECHK.TRANS64 P0, [R18+URZ+0x70], R9 ;  /* 0x00007009120085a7 */ /* 0x000e64000800007f */
[----:B-1----:R-:W-:Y:S05]  /*9c70*/  @!P0 BRA `(.L_x_180) ;  /* 0xfffffffc00f08947 */ /* 0x002fea000383ffff */
[----:B------:R-:W-:Y:S05]  /*9c80*/  BRA `(.L_x_209) ;  /* 0xffffffec00147947 */ /* 0x000fea000383ffff */
.L_x_188:
[----:B------:R-:W-:Y:S01]  /*9c90*/  BSSY B0, `(.L_x_210) ;  /* 0x0000006000007945 */ /* 0x000fe20003800000 */
[----:B------:R-:W-:-:S07]  /*9ca0*/  IMAD.MOV.U32 R7, RZ, RZ, -0x1 ;  /* 0xffffffffff077424 */ /* 0x000fce00078e00ff */
[----:B------:R-:W-:Y:S05]  /*9cb0*/  WARPSYNC.COLLECTIVE R7, `(.L_x_211) ;  /* 0x00000000070c7348 */ /* 0x000fea0003c00000 */
[----:B------:R-:W-:Y:S02]  /*9cc0*/  ELECT P0, UR62, PT ;  /* 0x00000000003e782f */ /* 0x000fe40003800000 */
[----:B------:R-:W-:Y:S01]  /*9cd0*/  MOV R7, UR62 ;  /* 0x0000003e00077c02 */ /* 0x000fe20008000f00 */
[----:B------:R-:W-:Y:S10]  /*9ce0*/  ENDCOLLECTIVE ;  /* 0x000000000000791b */ /* 0x000ff40003800000 */
.L_x_211:
[----:B------:R-:W-:Y:S05]  /*9cf0*/  BSYNC B0 ;  /* 0x0000000000007941 */ /* 0x000fea0003800000 */
.L_x_210:
[----:B------:R-:W-:Y:S05]  /*9d00*/  BRA `(.L_x_212) ;  /* 0xfffffff400607947 */ /* 0x000fea000383ffff */
.L_x_192:
[----:B0-----:R0:W1:Y:S02]  /*9d10*/  SYNCS.PHASECHK.TRANS64.TRYWAIT P0, [R7+URZ], R2 ;  /* 0x00000002070075a7 */ /* 0x001064000800017f */
[----:B-1----:R-:W-:Y:S05]  /*9d20*/  @!P0 NANOSLEEP.SYNCS 0x989680 ;  /* 0x009896800000895d */ /* 0x002fea0003900000 */
[----:B------:R-:W1:Y:S02]  /*9d30*/  @!P0 SYNCS.PHASECHK.TRANS64 P0, [R7+URZ], R2 ;  /* 0x00000002070085a7 */ /* 0x000e64000800007f */
[----:B-1----:R-:W-:Y:S05]  /*9d40*/  @!P0 BRA `(.L_x_192) ;  /* 0xfffffffc00f08947 */ /* 0x002fea000383ffff */
[----:B------:R-:W-:Y:S05]  /*9d50*/  BRA `(.L_x_213) ;  /* 0xfffffff400a07947 */ /* 0x000fea000383ffff */
.L_x_193:
[----:B0-----:R0:W1:Y:S02]  /*9d60*/  SYNCS.PHASECHK.TRANS64.TRYWAIT P0, [R9+URZ], R4 ;  /* 0x00000004090075a7 */ /* 0x001064000800017f */
[----:B-1----:R-:W-:Y:S05]  /*9d70*/  @!P0 NANOSLEEP.SYNCS 0x989680 ;  /* 0x009896800000895d */ /* 0x002fea0003900000 */
[----:B------:R-:W1:Y:S02]  /*9d80*/  @!P0 SYNCS.PHASECHK.TRANS64 P0, [R9+URZ], R4 ;  /* 0x00000004090085a7 */ /* 0x000e64000800007f */
[----:B-1----:R-:W-:Y:S05]  /*9d90*/  @!P0 BRA `(.L_x_193) ;  /* 0xfffffffc00f08947 */ /* 0x002fea000383ffff */
[----:B------:R-:W-:Y:S05]  /*9da0*/  BRA `(.L_x_214) ;  /* 0xfffffff400b07947 */ /* 0x000fea000383ffff */
.L_x_194:
[----:B0-----:R0:W1:Y:S02]  /*9db0*/  SYNCS.PHASECHK.TRANS64.TRYWAIT P0, [R6+URZ], R5 ;  /* 0x00000005060075a7 */ /* 0x001064000800017f */
[----:B-1----:R-:W-:Y:S05]  /*9dc0*/  @!P0 NANOSLEEP.SYNCS 0x989680 ;  /* 0x009896800000895d */ /* 0x002fea0003900000 */
[----:B------:R-:W1:Y:S02]  /*9dd0*/  @!P0 SYNCS.PHASECHK.TRANS64 P0, [R6+URZ], R5 ;  /* 0x00000005060085a7 */ /* 0x000e64000800007f */
[----:B-1----:R-:W-:Y:S05]  /*9de0*/  @!P0 BRA `(.L_x_194) ;  /* 0xfffffffc00f08947 */ /* 0x002fea000383ffff */
[----:B------:R-:W-:Y:S05]  /*9df0*/  BRA `(.L_x_215) ;  /* 0xfffffff400c07947 */ /* 0x000fea000383ffff */
.L_x_195:
[----:B0-----:R0:W1:Y:S02]  /*9e00*/  SYNCS.PHASECHK.TRANS64.TRYWAIT P0, [R9+URZ], R4 ;  /* 0x00000004090075a7 */ /* 0x001064000800017f */
[----:B-1----:R-:W-:Y:S05]  /*9e10*/  @!P0 NANOSLEEP.SYNCS 0x989680 ;  /* 0x009896800000895d */ /* 0x002fea0003900000 */
[----:B------:R-:W1:Y:S02]  /*9e20*/  @!P0 SYNCS.PHASECHK.TRANS64 P0, [R9+URZ], R4 ;  /* 0x00000004090085a7 */ /* 0x000e64000800007f */
[----:B-1----:R-:W-:Y:S05]  /*9e30*/  @!P0 BRA `(.L_x_195) ;  /* 0xfffffffc00f08947 */ /* 0x002fea000383ffff */
[----:B------:R-:W-:Y:S05]  /*9e40*/  BRA `(.L_x_216) ;  /* 0xfffffff400d07947 */ /* 0x000fea000383ffff */
.L_x_196:
[----:B0-----:R0:W1:Y:S02]  /*9e50*/  SYNCS.PHASECHK.TRANS64.TRYWAIT P0, [R6+URZ], R5 ;  /* 0x00000005060075a7 */ /* 0x001064000800017f */
[----:B-1----:R-:W-:Y:S05]  /*9e60*/  @!P0 NANOSLEEP.SYNCS 0x989680 ;  /* 0x009896800000895d */ /* 0x002fea0003900000 */
[----:B------:R-:W1:Y:S02]  /*9e70*/  @!P0 SYNCS.PHASECHK.TRANS64 P0, [R6+URZ], R5 ;  /* 0x00000005060085a7 */ /* 0x000e64000800007f */
[----:B-1----:R-:W-:Y:S05]  /*9e80*/  @!P0 BRA `(.L_x_196) ;  /* 0xfffffffc00f08947 */ /* 0x002fea000383ffff */
[----:B------:R-:W-:Y:S05]  /*9e90*/  BRA `(.L_x_217) ;  /* 0xfffffff400e07947 */ /* 0x000fea000383ffff */
.L_x_197:
[----:B0-----:R0:W1:Y:S02]  /*9ea0*/  SYNCS.PHASECHK.TRANS64.TRYWAIT P0, [R9+URZ], R4 ;  /* 0x00000004090075a7 */ /* 0x001064000800017f */
[----:B-1----:R-:W-:Y:S05]  /*9eb0*/  @!P0 NANOSLEEP.SYNCS 0x989680 ;  /* 0x009896800000895d */ /* 0x002fea0003900000 */
[----:B------:R-:W1:Y:S02]  /*9ec0*/  @!P0 SYNCS.PHASECHK.TRANS64 P0, [R9+URZ], R4 ;  /* 0x00000004090085a7 */ /* 0x000e64000800007f */
[----:B-1----:R-:W-:Y:S05]  /*9ed0*/  @!P0 BRA `(.L_x_197) ;  /* 0xfffffffc00f08947 */ /* 0x002fea000383ffff */
[----:B------:R-:W-:Y:S05]  /*9ee0*/  BRA `(.L_x_218) ;  /* 0xfffffff400f07947 */ /* 0x000fea000383ffff */
.L_x_198:
[----:B0-----:R0:W1:Y:S02]  /*9ef0*/  SYNCS.PHASECHK.TRANS64.TRYWAIT P0, [R6+URZ], R5 ;  /* 0x00000005060075a7 */ /* 0x001064000800017f */
[----:B-1----:R-:W-:Y:S05]  /*9f00*/  @!P0 NANOSLEEP.SYNCS 0x989680 ;  /* 0x009896800000895d */ /* 0x002fea0003900000 */
[----:B------:R-:W1:Y:S02]  /*9f10*/  @!P0 SYNCS.PHASECHK.TRANS64 P0, [R6+URZ], R5 ;  /* 0x00000005060085a7 */ /* 0x000e64000800007f */
[----:B-1----:R-:W-:Y:S05]  /*9f20*/  @!P0 BRA `(.L_x_198) ;  /* 0xfffffffc00f08947 */ /* 0x002fea000383ffff */
[----:B------:R-:W-:Y:S05]  /*9f30*/  BRA `(.L_x_219) ;  /* 0xfffffff800007947 */ /* 0x000fea000383ffff */
.L_x_199:
[----:B0-----:R0:W1:Y:S02]  /*9f40*/  SYNCS.PHASECHK.TRANS64.TRYWAIT P0, [R9+URZ], R4 ;  /* 0x00000004090075a7 */ /* 0x001064000800017f */
[----:B-1----:R-:W-:Y:S05]  /*9f50*/  @!P0 NANOSLEEP.SYNCS 0x989680 ;  /* 0x009896800000895d */ /* 0x002fea0003900000 */
[----:B------:R-:W1:Y:S02]  /*9f60*/  @!P0 SYNCS.PHASECHK.TRANS64 P0, [R9+URZ], R4 ;  /* 0x00000004090085a7 */ /* 0x000e64000800007f */
[----:B-1----:R-:W-:Y:S05]  /*9f70*/  @!P0 BRA `(.L_x_199) ;  /* 0xfffffffc00f08947 */ /* 0x002fea000383ffff */
[----:B------:R-:W-:Y:S05]  /*9f80*/  BRA `(.L_x_220) ;  /* 0xfffffff800107947 */ /* 0x000fea000383ffff */
.L_x_200:
[----:B0-----:R0:W1:Y:S02]  /*9f90*/  SYNCS.PHASECHK.TRANS64.TRYWAIT P0, [R6+URZ], R5 ;  /* 0x00000005060075a7 */ /* 0x001064000800017f */
[----:B-1----:R-:W-:Y:S05]  /*9fa0*/  @!P0 NANOSLEEP.SYNCS 0x989680 ;  /* 0x009896800000895d */ /* 0x002fea0003900000 */
[----:B------:R-:W1:Y:S02]  /*9fb0*/  @!P0 SYNCS.PHASECHK.TRANS64 P0, [R6+URZ], R5 ;  /* 0x00000005060085a7 */ /* 0x000e64000800007f */
[----:B-1----:R-:W-:Y:S05]  /*9fc0*/  @!P0 BRA `(.L_x_200) ;  /* 0xfffffffc00f08947 */ /* 0x002fea000383ffff */
[----:B------:R-:W-:Y:S05]  /*9fd0*/  BRA `(.L_x_221) ;  /* 0xfffffff800207947 */ /* 0x000fea000383ffff */
.L_x_201:
[----:B0-----:R0:W1:Y:S02]  /*9fe0*/  SYNCS.PHASECHK.TRANS64.TRYWAIT P0, [R9+URZ], R4 ;  /* 0x00000004090075a7 */ /* 0x001064000800017f */
[----:B-1----:R-:W-:Y:S05]  /*9ff0*/  @!P0 NANOSLEEP.SYNCS 0x989680 ;  /* 0x009896800000895d */ /* 0x002fea0003900000 */
[----:B------:R-:W1:Y:S02]  /*a000*/  @!P0 SYNCS.PHASECHK.TRANS64 P0, [R9+URZ], R4 ;  /* 0x00000004090085a7 */ /* 0x000e64000800007f */
[----:B-1----:R-:W-:Y:S05]  /*a010*/  @!P0 BRA `(.L_x_201) ;  /* 0xfffffffc00f08947 */ /* 0x002fea000383ffff */
[----:B------:R-:W-:Y:S05]  /*a020*/  BRA `(.L_x_222) ;  /* 0xfffffff800307947 */ /* 0x000fea000383ffff */
.L_x_202:
[----:B0-----:R0:W1:Y:S02]  /*a030*/  SYNCS.PHASECHK.TRANS64.TRYWAIT P0, [R6+URZ], R5 ;  /* 0x00000005060075a7 */ /* 0x001064000800017f */
[----:B-1----:R-:W-:Y:S05]  /*a040*/  @!P0 NANOSLEEP.SYNCS 0x989680 ;  /* 0x009896800000895d */ /* 0x002fea0003900000 */
[----:B------:R-:W1:Y:S02]  /*a050*/  @!P0 SYNCS.PHASECHK.TRANS64 P0, [R6+URZ], R5 ;  /* 0x00000005060085a7 */ /* 0x000e64000800007f */
[----:B-1----:R-:W-:Y:S05]  /*a060*/  @!P0 BRA `(.L_x_202) ;  /* 0xfffffffc00f08947 */ /* 0x002fea000383ffff */
[----:B------:R-:W-:Y:S05]  /*a070*/  BRA `(.L_x_223) ;  /* 0xfffffff800407947 */ /* 0x000fea000383ffff */
.L_x_203:
[----:B0-----:R0:W1:Y:S02]  /*a080*/  SYNCS.PHASECHK.TRANS64.TRYWAIT P0, [R9+URZ], R4 ;  /* 0x00000004090075a7 */ /* 0x001064000800017f */
[----:B-1----:R-:W-:Y:S05]  /*a090*/  @!P0 NANOSLEEP.SYNCS 0x989680 ;  /* 0x009896800000895d */ /* 0x002fea0003900000 */
[----:B------:R-:W1:Y:S02]  /*a0a0*/  @!P0 SYNCS.PHASECHK.TRANS64 P0, [R9+URZ], R4 ;  /* 0x00000004090085a7 */ /* 0x000e64000800007f */
[----:B-1----:R-:W-:Y:S05]  /*a0b0*/  @!P0 BRA `(.L_x_203) ;  /* 0xfffffffc00f08947 */ /* 0x002fea000383ffff */
[----:B------:R-:W-:Y:S05]  /*a0c0*/  BRA `(.L_x_224) ;  /* 0xfffffff800507947 */ /* 0x000fea000383ffff */
.L_x_204:
[----:B-1----:R1:W2:Y:S02]  /*a0d0*/  SYNCS.PHASECHK.TRANS64.TRYWAIT P0, [R6+URZ], R5 ;  /* 0x00000005060075a7 */ /* 0x0022a4000800017f */
[----:B--2---:R-:W-:Y:S05]  /*a0e0*/  @!P0 NANOSLEEP.SYNCS 0x989680 ;  /* 0x009896800000895d */ /* 0x004fea0003900000 */
[----:B------:R-:W2:Y:S02]  /*a0f0*/  @!P0 SYNCS.PHASECHK.TRANS64 P0, [R6+URZ], R5 ;  /* 0x00000005060085a7 */ /* 0x000ea4000800007f */
[----:B--2---:R-:W-:Y:S05]  /*a100*/  @!P0 BRA `(.L_x_204) ;  /* 0xfffffffc00f08947 */ /* 0x004fea000383ffff */
[----:B------:R-:W-:Y:S05]  /*a110*/  BRA `(.L_x_225) ;  /* 0xfffffff800587947 */ /* 0x000fea000383ffff */
.L_x_226:
[----:B------:R-:W-:-:S00]  /*a120*/  BRA `(.L_x_226) ;  /* 0xfffffffc00fc7947 */ /* 0x000fc0000383ffff */
[----:B------:R-:W-:-:S00]  /*a130*/  NOP ;  /* 0x0000000000007918 */ /* 0x000fc00000000000 */
        /* <DEDUP_REMOVED lines=12> */
.L_x_227:


//--------------------- .nv.shared._ZN7cutlass13device_kernelINS_4gemm6kernel13GemmUniversalIN4cute5tupleIJiiiiEEENS1_10collective13CollectiveMmaINS1_37MainloopSm90TmaGmmaWarpSpecializedFP8ILi14ENS5_IJNS4_1CILi4EEENSA_ILi1EEESC_EEENS1_35KernelTmaWarpSpecializedCooperativeEEENS5_IJNSA_ILi128EEESG_NSA_ILi64EEEEEENS_12float_e4m3_tENS5_IJlSC_lEEESJ_SK_NS4_8TiledMMAINS4_8MMA_AtomIJNS4_4SM904GMMA31MMA_64x128x32_F32E4M3E4M3_SS_TNILNSO_7ScaleInE1ELSQ_1EEEEEENS4_6LayoutINS5_IJNSA_ILi2EEESC_SC_EEENS5_IJSC_NSA_ILi0EEESW_EEEEENS5_IJNS4_10UnderscoreESZ_SZ_EEEEENS4_13SM90_TMA_LOADENS4_14ComposedLayoutINS4_7SwizzleILi2ELi4ELi3EEENS4_18smem_ptr_flag_bitsILi8EEENST_INS5_IJNSA_ILi8EEESH_EEENS5_IJSH_SC_EEEEEEEvNS4_8identityENS4_23SM90_TMA_LOAD_MULTICASTES1C_vS1D_EENS_8epilogue10collective6detail29Sm90TmaWarpSpecializedAdapterINS1H_15DefaultEpilogueISJ_SK_SK_NS1G_6thread17LinearCombinationISJ_Li1EffLNS1L_9ScaleType4KindE0ELNS_15FloatRoundStyleE2ESJ_EENS1_15EpilogueDefaultEEEEEvvEEEEvNT_6ParamsE --------------------------
	.section	.nv.shared._ZN7cutlass13device_kernelINS_4gemm6kernel13GemmUniversalIN4cute5tupleIJiiiiEEENS1_10collective13CollectiveMmaINS1_37MainloopSm90TmaGmmaWarpSpecializedFP8ILi14ENS5_IJNS4_1CILi4EEENSA_ILi1EEESC_EEENS1_35KernelTmaWarpSpecializedCooperativeEEENS5_IJNSA_ILi128EEESG_NSA_ILi64EEEEEENS_12float_e4m3_tENS5_IJlSC_lEEESJ_SK_NS4_8TiledMMAINS4_8MMA_AtomIJNS4_4SM904GMMA31MMA_64x128x32_F32E4M3E4M3_SS_TNILNSO_7ScaleInE1ELSQ_1EEEEEENS4_6LayoutINS5_IJNSA_ILi2EEESC_SC_EEENS5_IJSC_NSA_ILi0EEESW_EEEEENS5_IJNS4_10UnderscoreESZ_SZ_EEEEENS4_13SM90_TMA_LOADENS4_14ComposedLayoutINS4_7SwizzleILi2ELi4ELi3EEENS4_18smem_ptr_flag_bitsILi8EEENST_INS5_IJNSA_ILi8EEESH_EEENS5_IJSH_SC_EEEEEEEvNS4_8identityENS4_23SM90_TMA_LOAD_MULTICASTES1C_vS1D_EENS_8epilogue10collective6detail29Sm90TmaWarpSpecializedAdapterINS1H_15DefaultEpilogueISJ_SK_SK_NS1G_6thread17LinearCombinationISJ_Li1EffLNS1L_9ScaleType4KindE0ELNS_15FloatRoundStyleE2ESJ_EENS1_15EpilogueDefaultEEEEEvvEEEEvNT_6ParamsE,"aw",@nobits
	.sectionflags	@""
	.align	16
	.zero		1024


//--------------------- .nv.shared.reserved.0     --------------------------
	.section	.nv.shared.reserved.0,"aw",@nobits
	.weak		__nv_reservedSMEM_offset_0_alias
	.size		__nv_reservedSMEM_offset_0_alias, 0, 0
	.other		__nv_reservedSMEM_offset_0_alias,@"STO_CUDA_RESERVED_SHARED STV_DEFAULT"
__nv_reservedSMEM_offset_0_alias:
	.zero		0


//--------------------- .nv.global                --------------------------
	.section	.nv.global,"aw",@nobits
.nv.global:
	.type		_ZN40_INTERNAL_395e895d_4_k_cu_5b4b8b85_328954cute1_E,@object
	.size		_ZN40_INTERNAL_395e895d_4_k_cu_5b4b8b85_328954cute1_E,(_ZN40_INTERNAL_395e895d_4_k_cu_5b4b8b85_328954cuda3std3__45__cpo6cbeginE - _ZN40_INTERNAL_395e895d_4_k_cu_5b4b8b85_328954cute1_E)
_ZN40_INTERNAL_395e895d_4_k_cu_5b4b8b85_328954cute1_E:
	.zero		1
	.type		_ZN40_INTERNAL_395e895d_4_k_cu_5b4b8b85_328954cuda3std3__45__cpo6cbeginE,@object
	.size		_ZN40_INTERNAL_395e895d_4_k_cu_5b4b8b85_328954cuda3std3__45__cpo6cbeginE,(_ZN40_INTERNAL_395e895d_4_k_cu_5b4b8b85_328954cuda3std3__48in_placeE - _ZN40_INTERNAL_395e895d_4_k_cu_5b4b8b85_328954cuda3std3__45__cpo6cbeginE)
_ZN40_INTERNAL_395e895d_4_k_cu_5b4b8b85_328954cuda3std3__45__cpo6cbeginE:
	.zero		1
	.type		_ZN40_INTERNAL_395e895d_4_k_cu_5b4b8b85_328954cuda3std3__48in_placeE,@object
	.size		_ZN40_INTERNAL_395e895d_4_k_cu_5b4b8b85_328954cuda3std3__48in_placeE,(_ZN40_INTERNAL_395e895d_4_k_cu_5b4b8b85_328954cuda3std6ranges3__45__cpo9iter_moveE - _ZN40_INTERNAL_395e895d_4_k_cu_5b4b8b85_328954cuda3std3__48in_placeE)
_ZN40_INTERNAL_395e895d_4_k_cu_5b4b8b85_328954cuda3std3__48in_placeE:
	.zero		1
	.type		_ZN40_INTERNAL_395e895d_4_k_cu_5b4b8b85_328954cuda3std6ranges3__45__cpo9iter_moveE,@object
	.size		_ZN40_INTERNAL_395e895d_4_k_cu_5b4b8b85_328954cuda3std6ranges3__45__cpo9iter_moveE,(_ZN40_INTERNAL_395e895d_4_k_cu_5b4b8b85_328954cuda3std3__45__cpo5beginE - _ZN40_INTERNAL_395e895d_4_k_cu_5b4b8b85_328954cuda3std6ranges3__45__cpo9iter_moveE)
_ZN40_INTERNAL_395e895d_4_k_cu_5b4b8b85_328954cuda3std6ranges3__45__cpo9iter_moveE:
	.zero		1
	.type		_ZN40_INTERNAL_395e895d_4_k_cu_5b4b8b85_328954cuda3std3__45__cpo5beginE,@object
	.size		_ZN40_INTERNAL_395e895d_4_k_cu_5b4b8b85_328954cuda3std3__45__cpo5beginE,(_ZN40_INTERNAL_395e895d_4_k_cu_5b4b8b85_328954cuda3std3__442_GLOBAL__N__395e895d_4_k_cu_5b4b8b85_328956ignoreE - _ZN40_INTERNAL_395e895d_4_k_cu_5b4b8b85_328954cuda3std3__45__cpo5beginE)
_ZN40_INTERNAL_395e895d_4_k_cu_5b4b8b85_328954cuda3std3__45__cpo5beginE:
	.zero		1
	.type		_ZN40_INTERNAL_395e895d_4_k_cu_5b4b8b85_328954cuda3std3__442_GLOBAL__N__395e895d_4_k_cu_5b4b8b85_328956ignoreE,@object
	.size		_ZN40_INTERNAL_395e895d_4_k_cu_5b4b8b85_328954cuda3std3__442_GLOBAL__N__395e895d_4_k_cu_5b4b8b85_328956ignoreE,(_ZN40_INTERNAL_395e895d_4_k_cu_5b4b8b85_328954cute7productE - _ZN40_INTERNAL_395e895d_4_k_cu_5b4b8b85_328954cuda3std3__442_GLOBAL__N__395e895d_4_k_cu_5b4b8b85_328956ignoreE)
_ZN40_INTERNAL_395e895d_4_k_cu_5b4b8b85_328954cuda3std3__442_GLOBAL__N__395e895d_4_k_cu_5b4b8b85_328956ignoreE:
	.zero		1
	.type		_ZN40_INTERNAL_395e895d_4_k_cu_5b4b8b85_328954cute7productE,@object
	.size		_ZN40_INTERNAL_395e895d_4_k_cu_5b4b8b85_328954cute7productE,(_ZN40_INTERNAL_395e895d_4_k_cu_5b4b8b85_328954cuda3std3__45__cpo3endE - _ZN40_INTERNAL_395e895d_4_k_cu_5b4b8b85_328954cute7productE)
_ZN40_INTERNAL_395e895d_4_k_cu_5b4b8b85_328954cute7productE:
	.zero		1
	.type		_ZN40_INTERNAL_395e895d_4_k_cu_5b4b8b85_328954cuda3std3__45__cpo3endE,@object
	.size		_ZN40_INTERNAL_395e895d_4_k_cu_5b4b8b85_328954cuda3std3__45__cpo3endE,(_ZN40_INTERNAL_395e895d_4_k_cu_5b4b8b85_328954cuda3std3__419piecewise_constructE - _ZN40_INTERNAL_395e895d_4_k_cu_5b4b8b85_328954cuda3std3__45__cpo3endE)
_ZN40_INTERNAL_395e895d_4_k_cu_5b4b8b85_328954cuda3std3__45__cpo3endE:
	.zero		1
	.type		_ZN40_INTERNAL_395e895d_4_k_cu_5b4b8b85_328954cuda3std3__419piecewise_constructE,@object
	.size		_ZN40_INTERNAL_395e895d_4_k_cu_5b4b8b85_328954cuda3std3__419piecewise_constructE,(_ZN40_INTERNAL_395e895d_4_k_cu_5b4b8b85_328954cuda3std3__45__cpo4cendE - _ZN40_INTERNAL_395e895d_4_k_cu_5b4b8b85_328954cuda3std3__419piecewise_constructE)
_ZN40_INTERNAL_395e895d_4_k_cu_5b4b8b85_328954cuda3std3__419piecewise_constructE:
	.zero		1
	.type		_ZN40_INTERNAL_395e895d_4_k_cu_5b4b8b85_328954cuda3std3__45__cpo4cendE,@object
	.size		_ZN40_INTERNAL_395e895d_4_k_cu_5b4b8b85_328954cuda3std3__45__cpo4cendE,(_ZN40_INTERNAL_395e895d_4_k_cu_5b4b8b85_328954cuda3std6ranges3__45__cpo4swapE - _ZN40_INTERNAL_395e895d_4_k_cu_5b4b8b85_328954cuda3std3__45__cpo4cendE)
_ZN40_INTERNAL_395e895d_4_k_cu_5b4b8b85_328954cuda3std3__45__cpo4cendE:
	.zero		1
	.type		_ZN40_INTERNAL_395e895d_4_k_cu_5b4b8b85_328954cuda3std6ranges3__45__cpo4swapE,@object
	.size		_ZN40_INTERNAL_395e895d_4_k_cu_5b4b8b85_328954cuda3std6ranges3__45__cpo4swapE,(.L_7 - _ZN40_INTERNAL_395e895d_4_k_cu_5b4b8b85_328954cuda3std6ranges3__45__cpo4swapE)
_ZN40_INTERNAL_395e895d_4_k_cu_5b4b8b85_328954cuda3std6ranges3__45__cpo4swapE:
	.zero		1
.L_7:


//--------------------- .nv.constant0._ZN7cutlass13device_kernelINS_4gemm6kernel13GemmUniversalIN4cute5tupleIJiiiiEEENS1_10collective13CollectiveMmaINS1_37MainloopSm90TmaGmmaWarpSpecializedFP8ILi14ENS5_IJNS4_1CILi4EEENSA_ILi1EEESC_EEENS1_35KernelTmaWarpSpecializedCooperativeEEENS5_IJNSA_ILi128EEESG_NSA_ILi64EEEEEENS_12float_e4m3_tENS5_IJlSC_lEEESJ_SK_NS4_8TiledMMAINS4_8MMA_AtomIJNS4_4SM904GMMA31MMA_64x128x32_F32E4M3E4M3_SS_TNILNSO_7ScaleInE1ELSQ_1EEEEEENS4_6LayoutINS5_IJNSA_ILi2EEESC_SC_EEENS5_IJSC_NSA_ILi0EEESW_EEEEENS5_IJNS4_10UnderscoreESZ_SZ_EEEEENS4_13SM90_TMA_LOADENS4_14ComposedLayoutINS4_7SwizzleILi2ELi4ELi3EEENS4_18smem_ptr_flag_bitsILi8EEENST_INS5_IJNSA_ILi8EEESH_EEENS5_IJSH_SC_EEEEEEEvNS4_8identityENS4_23SM90_TMA_LOAD_MULTICASTES1C_vS1D_EENS_8epilogue10collective6detail29Sm90TmaWarpSpecializedAdapterINS1H_15DefaultEpilogueISJ_SK_SK_NS1G_6thread17LinearCombinationISJ_Li1EffLNS1L_9ScaleType4KindE0ELNS_15FloatRoundStyleE2ESJ_EENS1_15EpilogueDefaultEEEEEvvEEEEvNT_6ParamsE --------------------------
	.section	.nv.constant0._ZN7cutlass13device_kernelINS_4gemm6kernel13GemmUniversalIN4cute5tupleIJiiiiEEENS1_10collective13CollectiveMmaINS1_37MainloopSm90TmaGmmaWarpSpecializedFP8ILi14ENS5_IJNS4_1CILi4EEENSA_ILi1EEESC_EEENS1_35KernelTmaWarpSpecializedCooperativeEEENS5_IJNSA_ILi128EEESG_NSA_ILi64EEEEEENS_12float_e4m3_tENS5_IJlSC_lEEESJ_SK_NS4_8TiledMMAINS4_8MMA_AtomIJNS4_4SM904GMMA31MMA_64x128x32_F32E4M3E4M3_SS_TNILNSO_7ScaleInE1ELSQ_1EEEEEENS4_6LayoutINS5_IJNSA_ILi2EEESC_SC_EEENS5_IJSC_NSA_ILi0EEESW_EEEEENS5_IJNS4_10UnderscoreESZ_SZ_EEEEENS4_13SM90_TMA_LOADENS4_14ComposedLayoutINS4_7SwizzleILi2ELi4ELi3EEENS4_18smem_ptr_flag_bitsILi8EEENST_INS5_IJNSA_ILi8EEESH_EEENS5_IJSH_SC_EEEEEEEvNS4_8identityENS4_23SM90_TMA_LOAD_MULTICASTES1C_vS1D_EENS_8epilogue10collective6detail29Sm90TmaWarpSpecializedAdapterINS1H_15DefaultEpilogueISJ_SK_SK_NS1G_6thread17LinearCombinationISJ_Li1EffLNS1L_9ScaleType4KindE0ELNS_15FloatRoundStyleE2ESJ_EENS1_15EpilogueDefaultEEEEEvvEEEEvNT_6ParamsE,"a",@progbits
	.sectionflags	@""
	.align	4
.nv.constant0._ZN7cutlass13device_kernelINS_4gemm6kernel13GemmUniversalIN4cute5tupleIJiiiiEEENS1_10collective13CollectiveMmaINS1_37MainloopSm90TmaGmmaWarpSpecializedFP8ILi14ENS5_IJNS4_1CILi4EEENSA_ILi1EEESC_EEENS1_35KernelTmaWarpSpecializedCooperativeEEENS5_IJNSA_ILi128EEESG_NSA_ILi64EEEEEENS_12float_e4m3_tENS5_IJlSC_lEEESJ_SK_NS4_8TiledMMAINS4_8MMA_AtomIJNS4_4SM904GMMA31MMA_64x128x32_F32E4M3E4M3_SS_TNILNSO_7ScaleInE1ELSQ_1EEEEEENS4_6LayoutINS5_IJNSA_ILi2EEESC_SC_EEENS5_IJSC_NSA_ILi0EEESW_EEEEENS5_IJNS4_10UnderscoreESZ_SZ_EEEEENS4_13SM90_TMA_LOADENS4_14ComposedLayoutINS4_7SwizzleILi2ELi4ELi3EEENS4_18smem_ptr_flag_bitsILi8EEENST_INS5_IJNSA_ILi8EEESH_EEENS5_IJSH_SC_EEEEEEEvNS4_8identityENS4_23SM90_TMA_LOAD_MULTICASTES1C_vS1D_EENS_8epilogue10collective6detail29Sm90TmaWarpSpecializedAdapterINS1H_15DefaultEpilogueISJ_SK_SK_NS1G_6thread17LinearCombinationISJ_Li1EffLNS1L_9ScaleType4KindE0ELNS_15FloatRoundStyleE2ESJ_EENS1_15EpilogueDefaultEEEEEvvEEEEvNT_6ParamsE:
	.zero		1664


//--------------------- SYMBOLS --------------------------

	.type		.nv.reservedSmem.offset0,@object
	.size		.nv.reservedSmem.offset0,0x4
